// auto-generated by cutlass_sweep.conv — config: {"arch": "sm_100", "cluster_m": 1, "cluster_n": 1, "conv_kind": "fprop", "dtype": "fp16", "ndim": 2, "tile_k": 32, "tile_m": 64, "tile_n": 64}
#include "cutlass/cutlass.h"
#include "cute/tensor.hpp"
#include "cutlass/kernel_hardware_info.hpp"
#include "cutlass/conv/convolution.h"
#include "cutlass/conv/dispatch_policy.hpp"
#include "cutlass/conv/collective/collective_builder.hpp"
#include "cutlass/conv/kernel/conv_universal.hpp"
#include "cutlass/conv/device/conv_universal_adapter.hpp"
#include "cutlass/epilogue/collective/collective_builder.hpp"

using namespace cute;
using Elem = cutlass::half_t;
using Acc  = float;
using LayoutAB = cutlass::layout::TensorNHWC;
using LayoutC  = cutlass::layout::TensorNHWC;
constexpr auto ConvOp = cutlass::conv::Operator::kFprop;
using TileShape    = Shape<_64, _64, Shape<_32>>;
using ClusterShape = Shape<_1, _1, _1>;

using CollectiveEpilogue = typename cutlass::epilogue::collective::CollectiveBuilder<
    cutlass::arch::Sm100, cutlass::arch::OpClassTensorOp,
    TileShape, ClusterShape,
    cutlass::epilogue::collective::EpilogueTileAuto,
    Acc, Acc,
    Elem, LayoutC, 128 / cutlass::sizeof_bits<Elem>::value,
    Elem, LayoutC, 128 / cutlass::sizeof_bits<Elem>::value,
    cutlass::epilogue::collective::EpilogueScheduleAuto
  >::CollectiveOp;

using CollectiveMainloop = typename cutlass::conv::collective::CollectiveBuilder<
    cutlass::arch::Sm100, cutlass::arch::OpClassTensorOp, ConvOp,
    Elem, LayoutAB, 128 / cutlass::sizeof_bits<Elem>::value,
    Elem, LayoutAB, 128 / cutlass::sizeof_bits<Elem>::value,
    Acc,
    TileShape, ClusterShape,
    cutlass::conv::collective::StageCountAutoCarveout<
        static_cast<int>(sizeof(typename CollectiveEpilogue::SharedStorage))>,
    cutlass::conv::collective::KernelScheduleAuto
  >::CollectiveOp;

using ProblemShape = cutlass::conv::ConvProblemShape<
    ConvOp, CollectiveMainloop::DispatchPolicy::NumSpatialDimensions>;
using ConvKernel = cutlass::conv::kernel::ConvUniversal<
    ProblemShape, CollectiveMainloop, CollectiveEpilogue>;
using Conv = cutlass::conv::device::ConvUniversalAdapter<ConvKernel>;

auto* _anchor = &cutlass::device_kernel<ConvKernel>;


// ===== COMPILED SASS (sm_100a) =====

	.target	sm_100a

	.elftype	@"ET_EXEC"


//--------------------- .note.nv.tkinfo           --------------------------
	.section	.note.nv.tkinfo,"",@"SHT_NOTE"
	.sectionflags	@"SHF_NOTE_NV_TKINFO"
	.tkinfo
        /*0018*/ 	.word	0x00000002
        /*0030*/ 	.string	""
        /*0030*/ 	.string	"ptxas"
        /*0030*/ 	.string	"Cuda compilation tools, release 13.0, V13.0.88"
        /*0030*/ 	.string	"Build cuda_13.0.r13.0/compiler.36424714_0"
        /*0030*/ 	.string	"-arch sm_100a -m 64 "



//--------------------- .note.nv.cuinfo           --------------------------
	.section	.note.nv.cuinfo,"",@"SHT_NOTE"
	.sectionflags	@"SHF_NOTE_NV_CUINFO"
        /*0018*/ 	.short	0x0002
        /*001a*/ 	.short	0x0064
        /*001c*/ 	.short	0x0082
	.zero		2


//--------------------- .nv.info                  --------------------------
	.section	.nv.info,"",@"SHT_CUDA_INFO"
	.align	4


	//----- nvinfo : EIATTR_REGCOUNT
	.align		4
        /*0000*/ 	.byte	0x04, 0x2f
        /*0002*/ 	.short	(.L_19 - .L_18)
	.align		4
.L_18:
        /*0004*/ 	.word	index@(_ZN7cutlass13device_kernelINS_4conv6kernel13ConvUniversalINS1_16ConvProblemShapeILNS1_8OperatorE0ELi2EEENS1_10collective14CollectiveConvINS1_47MainloopSm100TmaUmmaWarpSpecializedImplicitGemmILS5_0ELi26ELi2ELi1ELi2EN4cute5tupleIJNSA_1CILi1EEESD_SD_EEEEENSB_IJNSC_ILi64EEESG_NSB_IJNSC_ILi32EEEEEEEEENS_6half_tESK_NSA_8TiledMMAINSA_8MMA_AtomIJNSA_20SM100_MMA_F16BF16_SSISK_SK_fLi64ELi64ELNSA_4UMMA5MajorE0ELSP_0ELNSO_7ScaleInE0ELSQ_0EEEEEENSA_6LayoutISE_NSB_IJNSC_ILi0EEESU_SU_EEEEENSB_IJNSA_10UnderscoreESX_SX_EEEEENS7_6detail27Sm100ImplicitGemmTileTraitsINSA_20SM90_TMA_LOAD_IM2COLENSA_14ComposedLayoutINSA_7SwizzleILi2ELi4ELi3EEENSA_18smem_ptr_flag_bitsILi16EEENST_INSB_IJNSC_ILi8EEESH_EEENSB_IJSH_SD_EEEEEEEvEENS11_INSA_13SM90_TMA_LOADES1C_vEEEENS_8epilogue10collective18CollectiveEpilogueINS1H_23Sm100TmaWarpSpecializedILi3ELi2ELi16ELb1ELb0EEEJSJ_NSB_IJNST_ISG_SD_EENST_ISH_SD_EEEEESK_NSB_IJNSB_IJlllEEESD_SU_EEESK_S1Q_NS1H_6fusion15FusionCallbacksIS1L_NS1R_17LinearCombinationISK_fSK_fLNS_15FloatRoundStyleE2EEESJ_S1O_JEEENSA_5SM1004TMEM4LOAD26SM100_TMEM_LOAD_16dp256b4xES12_S1C_NSA_17SM75_U32x4_LDSM_NENSA_21SM90_TMA_STORE_IM2COLES1C_NSA_17SM90_U32x4_STSM_NENSA_39AutoVectorizingCopyWithAssumedAlignmentILi128EEEEEEvvEEEEvNT_6ParamsE)
        /*0008*/ 	.word	0x00000060


	//----- nvinfo : EIATTR_FRAME_SIZE
	.align		4
.L_19:
        /*000c*/ 	.byte	0x04, 0x11
        /*000e*/ 	.short	(.L_21 - .L_20)
	.align		4
.L_20:
        /*0010*/ 	.word	index@($__internal_2_$__cuda_sm10x_tcgen05_guardrail_trap_unallocated_columns_being_dealloced)
        /*0014*/ 	.word	0x00000008


	//----- nvinfo : EIATTR_FRAME_SIZE
	.align		4
.L_21:
        /*0018*/ 	.byte	0x04, 0x11
        /*001a*/ 	.short	(.L_23 - .L_22)
	.align		4
.L_22:
        /*001c*/ 	.word	index@($__internal_1_$__cuda_sm10x_tcgen05_guardrail_trap_phase_invalid_during_alloc)
        /*0020*/ 	.word	0x00000008


	//----- nvinfo : EIATTR_FRAME_SIZE
	.align		4
.L_23:
        /*0024*/ 	.byte	0x04, 0x11
        /*0026*/ 	.short	(.L_25 - .L_24)
	.align		4
.L_24:
        /*0028*/ 	.word	index@($__internal_0_$__cuda_sm10x_tcgen05_guardrail_trap_col_being_dealloced_not_returned_by_alloc)
        /*002c*/ 	.word	0x00000008


	//----- nvinfo : EIATTR_FRAME_SIZE
	.align		4
.L_25:
        /*0030*/ 	.byte	0x04, 0x11
        /*0032*/ 	.short	(.L_27 - .L_26)
	.align		4
.L_26:
        /*0034*/ 	.word	index@(_ZN7cutlass13device_kernelINS_4conv6kernel13ConvUniversalINS1_16ConvProblemShapeILNS1_8OperatorE0ELi2EEENS1_10collective14CollectiveConvINS1_47MainloopSm100TmaUmmaWarpSpecializedImplicitGemmILS5_0ELi26ELi2ELi1ELi2EN4cute5tupleIJNSA_1CILi1EEESD_SD_EEEEENSB_IJNSC_ILi64EEESG_NSB_IJNSC_ILi32EEEEEEEEENS_6half_tESK_NSA_8TiledMMAINSA_8MMA_AtomIJNSA_20SM100_MMA_F16BF16_SSISK_SK_fLi64ELi64ELNSA_4UMMA5MajorE0ELSP_0ELNSO_7ScaleInE0ELSQ_0EEEEEENSA_6LayoutISE_NSB_IJNSC_ILi0EEESU_SU_EEEEENSB_IJNSA_10UnderscoreESX_SX_EEEEENS7_6detail27Sm100ImplicitGemmTileTraitsINSA_20SM90_TMA_LOAD_IM2COLENSA_14ComposedLayoutINSA_7SwizzleILi2ELi4ELi3EEENSA_18smem_ptr_flag_bitsILi16EEENST_INSB_IJNSC_ILi8EEESH_EEENSB_IJSH_SD_EEEEEEEvEENS11_INSA_13SM90_TMA_LOADES1C_vEEEENS_8epilogue10collective18CollectiveEpilogueINS1H_23Sm100TmaWarpSpecializedILi3ELi2ELi16ELb1ELb0EEEJSJ_NSB_IJNST_ISG_SD_EENST_ISH_SD_EEEEESK_NSB_IJNSB_IJlllEEESD_SU_EEESK_S1Q_NS1H_6fusion15FusionCallbacksIS1L_NS1R_17LinearCombinationISK_fSK_fLNS_15FloatRoundStyleE2EEESJ_S1O_JEEENSA_5SM1004TMEM4LOAD26SM100_TMEM_LOAD_16dp256b4xES12_S1C_NSA_17SM75_U32x4_LDSM_NENSA_21SM90_TMA_STORE_IM2COLES1C_NSA_17SM90_U32x4_STSM_NENSA_39AutoVectorizingCopyWithAssumedAlignmentILi128EEEEEEvvEEEEvNT_6ParamsE)
        /*0038*/ 	.word	0x00000008


	//----- nvinfo : EIATTR_MIN_STACK_SIZE
	.align		4
.L_27:
        /*003c*/ 	.byte	0x04, 0x12
        /*003e*/ 	.short	(.L_29 - .L_28)
	.align		4
.L_28:
        /*0040*/ 	.word	index@(_ZN7cutlass13device_kernelINS_4conv6kernel13ConvUniversalINS1_16ConvProblemShapeILNS1_8OperatorE0ELi2EEENS1_10collective14CollectiveConvINS1_47MainloopSm100TmaUmmaWarpSpecializedImplicitGemmILS5_0ELi26ELi2ELi1ELi2EN4cute5tupleIJNSA_1CILi1EEESD_SD_EEEEENSB_IJNSC_ILi64EEESG_NSB_IJNSC_ILi32EEEEEEEEENS_6half_tESK_NSA_8TiledMMAINSA_8MMA_AtomIJNSA_20SM100_MMA_F16BF16_SSISK_SK_fLi64ELi64ELNSA_4UMMA5MajorE0ELSP_0ELNSO_7ScaleInE0ELSQ_0EEEEEENSA_6LayoutISE_NSB_IJNSC_ILi0EEESU_SU_EEEEENSB_IJNSA_10UnderscoreESX_SX_EEEEENS7_6detail27Sm100ImplicitGemmTileTraitsINSA_20SM90_TMA_LOAD_IM2COLENSA_14ComposedLayoutINSA_7SwizzleILi2ELi4ELi3EEENSA_18smem_ptr_flag_bitsILi16EEENST_INSB_IJNSC_ILi8EEESH_EEENSB_IJSH_SD_EEEEEEEvEENS11_INSA_13SM90_TMA_LOADES1C_vEEEENS_8epilogue10collective18CollectiveEpilogueINS1H_23Sm100TmaWarpSpecializedILi3ELi2ELi16ELb1ELb0EEEJSJ_NSB_IJNST_ISG_SD_EENST_ISH_SD_EEEEESK_NSB_IJNSB_IJlllEEESD_SU_EEESK_S1Q_NS1H_6fusion15FusionCallbacksIS1L_NS1R_17LinearCombinationISK_fSK_fLNS_15FloatRoundStyleE2EEESJ_S1O_JEEENSA_5SM1004TMEM4LOAD26SM100_TMEM_LOAD_16dp256b4xES12_S1C_NSA_17SM75_U32x4_LDSM_NENSA_21SM90_TMA_STORE_IM2COLES1C_NSA_17SM90_U32x4_STSM_NENSA_39AutoVectorizingCopyWithAssumedAlignmentILi128EEEEEEvvEEEEvNT_6ParamsE)
        /*0044*/ 	.word	0x00000008
.L_29:


//--------------------- .nv.compat                --------------------------
	.section	.nv.compat,"",@"SHT_CUDA_COMPAT_INFO"
	.align	4
        /*0000*/ 	.byte	0x02, 0x09, 0x01, 0x00, 0x02, 0x02, 0x02, 0x00, 0x02, 0x05, 0x05, 0x00, 0x03, 0x07, 0x01, 0x01
        /*0010*/ 	.byte	0x02, 0x03, 0x01, 0x00, 0x02, 0x06, 0x01, 0x00, 0x04, 0x0b, 0x08, 0x00, 0x09, 0x00, 0x00, 0x00
        /*0020*/ 	.byte	0x00, 0x00, 0x00, 0x00


//--------------------- .nv.info._ZN7cutlass13device_kernelINS_4conv6kernel13ConvUniversalINS1_16ConvProblemShapeILNS1_8OperatorE0ELi2EEENS1_10collective14CollectiveConvINS1_47MainloopSm100TmaUmmaWarpSpecializedImplicitGemmILS5_0ELi26ELi2ELi1ELi2EN4cute5tupleIJNSA_1CILi1EEESD_SD_EEEEENSB_IJNSC_ILi64EEESG_NSB_IJNSC_ILi32EEEEEEEEENS_6half_tESK_NSA_8TiledMMAINSA_8MMA_AtomIJNSA_20SM100_MMA_F16BF16_SSISK_SK_fLi64ELi64ELNSA_4UMMA5MajorE0ELSP_0ELNSO_7ScaleInE0ELSQ_0EEEEEENSA_6LayoutISE_NSB_IJNSC_ILi0EEESU_SU_EEEEENSB_IJNSA_10UnderscoreESX_SX_EEEEENS7_6detail27Sm100ImplicitGemmTileTraitsINSA_20SM90_TMA_LOAD_IM2COLENSA_14ComposedLayoutINSA_7SwizzleILi2ELi4ELi3EEENSA_18smem_ptr_flag_bitsILi16EEENST_INSB_IJNSC_ILi8EEESH_EEENSB_IJSH_SD_EEEEEEEvEENS11_INSA_13SM90_TMA_LOADES1C_vEEEENS_8epilogue10collective18CollectiveEpilogueINS1H_23Sm100TmaWarpSpecializedILi3ELi2ELi16ELb1ELb0EEEJSJ_NSB_IJNST_ISG_SD_EENST_ISH_SD_EEEEESK_NSB_IJNSB_IJlllEEESD_SU_EEESK_S1Q_NS1H_6fusion15FusionCallbacksIS1L_NS1R_17LinearCombinationISK_fSK_fLNS_15FloatRoundStyleE2EEESJ_S1O_JEEENSA_5SM1004TMEM4LOAD26SM100_TMEM_LOAD_16dp256b4xES12_S1C_NSA_17SM75_U32x4_LDSM_NENSA_21SM90_TMA_STORE_IM2COLES1C_NSA_17SM90_U32x4_STSM_NENSA_39AutoVectorizingCopyWithAssumedAlignmentILi128EEEEEEvvEEEEvNT_6ParamsE --------------------------
	.section	.nv.info._ZN7cutlass13device_kernelINS_4conv6kernel13ConvUniversalINS1_16ConvProblemShapeILNS1_8OperatorE0ELi2EEENS1_10collective14CollectiveConvINS1_47MainloopSm100TmaUmmaWarpSpecializedImplicitGemmILS5_0ELi26ELi2ELi1ELi2EN4cute5tupleIJNSA_1CILi1EEESD_SD_EEEEENSB_IJNSC_ILi64EEESG_NSB_IJNSC_ILi32EEEEEEEEENS_6half_tESK_NSA_8TiledMMAINSA_8MMA_AtomIJNSA_20SM100_MMA_F16BF16_SSISK_SK_fLi64ELi64ELNSA_4UMMA5MajorE0ELSP_0ELNSO_7ScaleInE0ELSQ_0EEEEEENSA_6LayoutISE_NSB_IJNSC_ILi0EEESU_SU_EEEEENSB_IJNSA_10UnderscoreESX_SX_EEEEENS7_6detail27Sm100ImplicitGemmTileTraitsINSA_20SM90_TMA_LOAD_IM2COLENSA_14ComposedLayoutINSA_7SwizzleILi2ELi4ELi3EEENSA_18smem_ptr_flag_bitsILi16EEENST_INSB_IJNSC_ILi8EEESH_EEENSB_IJSH_SD_EEEEEEEvEENS11_INSA_13SM90_TMA_LOADES1C_vEEEENS_8epilogue10collective18CollectiveEpilogueINS1H_23Sm100TmaWarpSpecializedILi3ELi2ELi16ELb1ELb0EEEJSJ_NSB_IJNST_ISG_SD_EENST_ISH_SD_EEEEESK_NSB_IJNSB_IJlllEEESD_SU_EEESK_S1Q_NS1H_6fusion15FusionCallbacksIS1L_NS1R_17LinearCombinationISK_fSK_fLNS_15FloatRoundStyleE2EEESJ_S1O_JEEENSA_5SM1004TMEM4LOAD26SM100_TMEM_LOAD_16dp256b4xES12_S1C_NSA_17SM75_U32x4_LDSM_NENSA_21SM90_TMA_STORE_IM2COLES1C_NSA_17SM90_U32x4_STSM_NENSA_39AutoVectorizingCopyWithAssumedAlignmentILi128EEEEEEvvEEEEvNT_6ParamsE,"",@"SHT_CUDA_INFO"
	.sectionflags	@""
	.align	4


	//----- nvinfo : EIATTR_CUDA_API_VERSION
	.align		4
        /*0000*/ 	.byte	0x04, 0x37
        /*0002*/ 	.short	(.L_31 - .L_30)
.L_30:
        /*0004*/ 	.word	0x00000082


	//----- nvinfo : EIATTR_KPARAM_INFO
	.align		4
.L_31:
        /*0008*/ 	.byte	0x04, 0x17
        /*000a*/ 	.short	(.L_33 - .L_32)
.L_32:
        /*000c*/ 	.word	0x00000000
        /*0010*/ 	.short	0x0000
        /*0012*/ 	.short	0x0000
        /*0014*/ 	.byte	0x00, 0xf0, 0x01, 0x20


	//----- nvinfo : EIATTR_AT_ENTRY_FRAGMENTS
	.align		4
.L_33:
        /*0018*/ 	.byte	0x04, 0x4f
        /*001a*/ 	.short	(.L_35 - .L_34)


	//   ....[0]....
.L_34:
        /*001c*/ 	.word	0x00000006


	//----- nvinfo : EIATTR_RESERVED_SMEM_USED
	.align		4
.L_35:
        /*0020*/ 	.byte	0x01, 0x41
	.zero		2


	//----- nvinfo : EIATTR_SPARSE_MMA_MASK
	.align		4
        /*0024*/ 	.byte	0x03, 0x50
        /*0026*/ 	.short	0x0000


	//----- nvinfo : EIATTR_TCGEN05_1CTA_USED
	.align		4
        /*0028*/ 	.byte	0x01, 0x51
	.zero		2


	//----- nvinfo : EIATTR_MAXREG_COUNT
	.align		4
        /*002c*/ 	.byte	0x03, 0x1b
        /*002e*/ 	.short	0x00ff


	//----- nvinfo : EIATTR_NUM_BARRIERS
	.align		4
        /*0030*/ 	.byte	0x02, 0x4c
        /*0032*/ 	.byte	0x07
	.zero		1


	//----- nvinfo : EIATTR_EXTERNS
	.align		4
        /*0034*/ 	.byte	0x04, 0x0f
        /*0036*/ 	.short	(.L_37 - .L_36)


	//   ....[0]....
	.align		4
.L_36:
        /*0038*/ 	.word	index@(__assertfail)


	//----- nvinfo : EIATTR_MERCURY_ISA_VERSION
	.align		4
.L_37:
        /*003c*/ 	.byte	0x03, 0x5f
        /*003e*/ 	.short	0x0101


	//----- nvinfo : EIATTR_INT_WARP_WIDE_INSTR_OFFSETS
	.align		4
        /*0040*/ 	.byte	0x04, 0x31
        /*0042*/ 	.short	(.L_39 - .L_38)


	//   ....[0]....
.L_38:
        /*0044*/ 	.word	0x00004850


	//   ....[1]....
        /*0048*/ 	.word	0x00004870


	//   ....[2]....
        /*004c*/ 	.word	0x000048a0


	//   ....[3]....
        /*0050*/ 	.word	0x00005300


	//   ....[4]....
        /*0054*/ 	.word	0x00005370


	//   ....[5]....
        /*0058*/ 	.word	0x000055b0


	//   ....[6]....
        /*005c*/ 	.word	0x000055e0


	//----- nvinfo : EIATTR_COOP_GROUP_MASK_REGIDS
	.align		4
.L_39:
        /*0060*/ 	.byte	0x04, 0x29
        /*0062*/ 	.short	(.L_41 - .L_40)


	//   ....[0]....
.L_40:
        /*0064*/ 	.word	0xffffffff


	//   ....[1]....
        /*0068*/ 	.word	0xffffffff


	//   ....[2]....
        /*006c*/ 	.word	0xffffffff


	//   ....[3]....
        /*0070*/ 	.word	0xffffffff


	//   ....[4]....
        /*0074*/ 	.word	0xffffffff


	//   ....[5]....
        /*0078*/ 	.word	0xffffffff


	//   ....[6]....
        /*007c*/ 	.word	0xffffffff


	//   ....[7]....
        /*0080*/ 	.word	0xffffffff


	//   ....[8]....
        /*0084*/ 	.word	0xffffffff


	//   ....[9]....
        /*0088*/ 	.word	0xffffffff


	//   ....[10]....
        /*008c*/ 	.word	0xffffffff


	//   ....[11]....
        /*0090*/ 	.word	0xffffffff


	//----- nvinfo : EIATTR_COOP_GROUP_INSTR_OFFSETS
	.align		4
.L_41:
        /*0094*/ 	.byte	0x04, 0x28
        /*0096*/ 	.short	(.L_43 - .L_42)


	//   ....[0]....
.L_42:
        /*0098*/ 	.word	0x000000a0


	//   ....[1]....
        /*009c*/ 	.word	0x00000510


	//   ....[2]....
        /*00a0*/ 	.word	0x00000970


	//   ....[3]....
        /*00a4*/ 	.word	0x00000af0


	//   ....[4]....
        /*00a8*/ 	.word	0x00000bf0


	//   ....[5]....
        /*00ac*/ 	.word	0x00000d40


	//   ....[6]....
        /*00b0*/ 	.word	0x000023c0


	//   ....[7]....
        /*00b4*/ 	.word	0x00003cb0


	//   ....[8]....
        /*00b8*/ 	.word	0x00003ec0


	//   ....[9]....
        /*00bc*/ 	.word	0x00003ef0


	//   ....[10]....
        /*00c0*/ 	.word	0x00004730


	//   ....[11]....
        /*00c4*/ 	.word	0x00004970


	//----- nvinfo : EIATTR_VRC_CTA_INIT_COUNT
	.align		4
.L_43:
        /*00c8*/ 	.byte	0x02, 0x4a
        /*00ca*/ 	.byte	0x80
	.zero		1


	//----- nvinfo : EIATTR_SYSCALL_OFFSETS
	.align		4
        /*00cc*/ 	.byte	0x04, 0x46
        /*00ce*/ 	.short	(.L_45 - .L_44)


	//   ....[0]....
.L_44:
        /*00d0*/ 	.word	0x000062c0


	//   ....[1]....
        /*00d4*/ 	.word	0x000063b0


	//   ....[2]....
        /*00d8*/ 	.word	0x00006b90


	//   ....[3]....
        /*00dc*/ 	.word	0x00007500


	//----- nvinfo : EIATTR_MBARRIER_INSTR_OFFSETS
	.align		4
.L_45:
        /*00e0*/ 	.byte	0x04, 0x39
        /*00e2*/ 	.short	(.L_47 - .L_46)


	//   ....[0]....
.L_46:
        /*00e4*/ 	.word	0x00000610
        /*00e8*/ 	.word	0x000000ff
        /*00ec*/ 	.word	0x00000000
        /*00f0*/ 	.short	0x0100
        /*00f2*/ 	.byte	0x05
	.zero		1


	//   ....[1]....
        /*00f4*/ 	.word	0x00000620
        /*00f8*/ 	.word	0x000000ff
        /*00fc*/ 	.word	0x000000d0
        /*0100*/ 	.short	0x0100
        /*0102*/ 	.byte	0x05
	.zero		1


	//   ....[2]....
        /*0104*/ 	.word	0x00000630
        /*0108*/ 	.word	0x000000ff
        /*010c*/ 	.word	0x00000008
        /*0110*/ 	.short	0x0100
        /*0112*/ 	.byte	0x05
	.zero		1


	//   ....[3]....
        /*0114*/ 	.word	0x00000640
        /*0118*/ 	.word	0x000000ff
        /*011c*/ 	.word	0x000000d8
        /*0120*/ 	.short	0x0100
        /*0122*/ 	.byte	0x05
	.zero		1


	//   ....[4]....
        /*0124*/ 	.word	0x00000650
        /*0128*/ 	.word	0x000000ff
        /*012c*/ 	.word	0x00000010
        /*0130*/ 	.short	0x0100
        /*0132*/ 	.byte	0x05
	.zero		1


	//   ....[5]....
        /*0134*/ 	.word	0x00000660
        /*0138*/ 	.word	0x000000ff
        /*013c*/ 	.word	0x000000e0
        /*0140*/ 	.short	0x0100
        /*0142*/ 	.byte	0x05
	.zero		1


	//   ....[6]....
        /*0144*/ 	.word	0x00000670
        /*0148*/ 	.word	0x000000ff
        /*014c*/ 	.word	0x00000018
        /*0150*/ 	.short	0x0100
        /*0152*/ 	.byte	0x05
	.zero		1


	//   ....[7]....
        /*0154*/ 	.word	0x00000680
        /*0158*/ 	.word	0x000000ff
        /*015c*/ 	.word	0x000000e8
        /*0160*/ 	.short	0x0100
        /*0162*/ 	.byte	0x05
	.zero		1


	//   ....[8]....
        /*0164*/ 	.word	0x00000690
        /*0168*/ 	.word	0x000000ff
        /*016c*/ 	.word	0x00000020
        /*0170*/ 	.short	0x0100
        /*0172*/ 	.byte	0x05
	.zero		1


	//   ....[9]....
        /*0174*/ 	.word	0x000006a0
        /*0178*/ 	.word	0x000000ff
        /*017c*/ 	.word	0x000000f0
        /*0180*/ 	.short	0x0100
        /*0182*/ 	.byte	0x05
	.zero		1


	//   ....[10]....
        /*0184*/ 	.word	0x000006b0
        /*0188*/ 	.word	0x000000ff
        /*018c*/ 	.word	0x00000028
        /*0190*/ 	.short	0x0100
        /*0192*/ 	.byte	0x05
	.zero		1


	//   ....[11]....
        /*0194*/ 	.word	0x000006c0
        /*0198*/ 	.word	0x000000ff
        /*019c*/ 	.word	0x000000f8
        /*01a0*/ 	.short	0x0100
        /*01a2*/ 	.byte	0x05
	.zero		1


	//   ....[12]....
        /*01a4*/ 	.word	0x000006d0
        /*01a8*/ 	.word	0x000000ff
        /*01ac*/ 	.word	0x00000030
        /*01b0*/ 	.short	0x0100
        /*01b2*/ 	.byte	0x05
	.zero		1


	//   ....[13]....
        /*01b4*/ 	.word	0x000006e0
        /*01b8*/ 	.word	0x000000ff
        /*01bc*/ 	.word	0x00000100
        /*01c0*/ 	.short	0x0100
        /*01c2*/ 	.byte	0x05
	.zero		1


	//   ....[14]....
        /*01c4*/ 	.word	0x000006f0
        /*01c8*/ 	.word	0x000000ff
        /*01cc*/ 	.word	0x00000038
        /*01d0*/ 	.short	0x0100
        /*01d2*/ 	.byte	0x05
	.zero		1


	//   ....[15]....
        /*01d4*/ 	.word	0x00000700
        /*01d8*/ 	.word	0x000000ff
        /*01dc*/ 	.word	0x00000108
        /*01e0*/ 	.short	0x0100
        /*01e2*/ 	.byte	0x05
	.zero		1


	//   ....[16]....
        /*01e4*/ 	.word	0x00000710
        /*01e8*/ 	.word	0x000000ff
        /*01ec*/ 	.word	0x00000040
        /*01f0*/ 	.short	0x0100
        /*01f2*/ 	.byte	0x05
	.zero		1


	//   ....[17]....
        /*01f4*/ 	.word	0x00000720
        /*01f8*/ 	.word	0x000000ff
        /*01fc*/ 	.word	0x00000110
        /*0200*/ 	.short	0x0100
        /*0202*/ 	.byte	0x05
	.zero		1


	//   ....[18]....
        /*0204*/ 	.word	0x00000730
        /*0208*/ 	.word	0x000000ff
        /*020c*/ 	.word	0x00000048
        /*0210*/ 	.short	0x0100
        /*0212*/ 	.byte	0x05
	.zero		1


	//   ....[19]....
        /*0214*/ 	.word	0x00000740
        /*0218*/ 	.word	0x000000ff
        /*021c*/ 	.word	0x00000118
        /*0220*/ 	.short	0x0100
        /*0222*/ 	.byte	0x05
	.zero		1


	//   ....[20]....
        /*0224*/ 	.word	0x00000750
        /*0228*/ 	.word	0x000000ff
        /*022c*/ 	.word	0x00000050
        /*0230*/ 	.short	0x0100
        /*0232*/ 	.byte	0x05
	.zero		1


	//   ....[21]....
        /*0234*/ 	.word	0x00000760
        /*0238*/ 	.word	0x000000ff
        /*023c*/ 	.word	0x00000120
        /*0240*/ 	.short	0x0100
        /*0242*/ 	.byte	0x05
	.zero		1


	//   ....[22]....
        /*0244*/ 	.word	0x00000770
        /*0248*/ 	.word	0x000000ff
        /*024c*/ 	.word	0x00000058
        /*0250*/ 	.short	0x0100
        /*0252*/ 	.byte	0x05
	.zero		1


	//   ....[23]....
        /*0254*/ 	.word	0x00000780
        /*0258*/ 	.word	0x000000ff
        /*025c*/ 	.word	0x00000128
        /*0260*/ 	.short	0x0100
        /*0262*/ 	.byte	0x05
	.zero		1


	//   ....[24]....
        /*0264*/ 	.word	0x00000790
        /*0268*/ 	.word	0x000000ff
        /*026c*/ 	.word	0x00000060
        /*0270*/ 	.short	0x0100
        /*0272*/ 	.byte	0x05
	.zero		1


	//   ....[25]....
        /*0274*/ 	.word	0x000007a0
        /*0278*/ 	.word	0x000000ff
        /*027c*/ 	.word	0x00000130
        /*0280*/ 	.short	0x0100
        /*0282*/ 	.byte	0x05
	.zero		1


	//   ....[26]....
        /*0284*/ 	.word	0x000007b0
        /*0288*/ 	.word	0x000000ff
        /*028c*/ 	.word	0x00000068
        /*0290*/ 	.short	0x0100
        /*0292*/ 	.byte	0x05
	.zero		1


	//   ....[27]....
        /*0294*/ 	.word	0x000007c0
        /*0298*/ 	.word	0x000000ff
        /*029c*/ 	.word	0x00000138
        /*02a0*/ 	.short	0x0100
        /*02a2*/ 	.byte	0x05
	.zero		1


	//   ....[28]....
        /*02a4*/ 	.word	0x000007d0
        /*02a8*/ 	.word	0x000000ff
        /*02ac*/ 	.word	0x00000070
        /*02b0*/ 	.short	0x0100
        /*02b2*/ 	.byte	0x05
	.zero		1


	//   ....[29]....
        /*02b4*/ 	.word	0x000007e0
        /*02b8*/ 	.word	0x000000ff
        /*02bc*/ 	.word	0x00000140
        /*02c0*/ 	.short	0x0100
        /*02c2*/ 	.byte	0x05
	.zero		1


	//   ....[30]....
        /*02c4*/ 	.word	0x000007f0
        /*02c8*/ 	.word	0x000000ff
        /*02cc*/ 	.word	0x00000078
        /*02d0*/ 	.short	0x0100
        /*02d2*/ 	.byte	0x05
	.zero		1


	//   ....[31]....
        /*02d4*/ 	.word	0x00000800
        /*02d8*/ 	.word	0x000000ff
        /*02dc*/ 	.word	0x00000148
        /*02e0*/ 	.short	0x0100
        /*02e2*/ 	.byte	0x05
	.zero		1


	//   ....[32]....
        /*02e4*/ 	.word	0x00000810
        /*02e8*/ 	.word	0x000000ff
        /*02ec*/ 	.word	0x00000080
        /*02f0*/ 	.short	0x0100
        /*02f2*/ 	.byte	0x05
	.zero		1


	//   ....[33]....
        /*02f4*/ 	.word	0x00000820
        /*02f8*/ 	.word	0x000000ff
        /*02fc*/ 	.word	0x00000150
        /*0300*/ 	.short	0x0100
        /*0302*/ 	.byte	0x05
	.zero		1


	//   ....[34]....
        /*0304*/ 	.word	0x00000830
        /*0308*/ 	.word	0x000000ff
        /*030c*/ 	.word	0x00000088
        /*0310*/ 	.short	0x0100
        /*0312*/ 	.byte	0x05
	.zero		1


	//   ....[35]....
        /*0314*/ 	.word	0x00000840
        /*0318*/ 	.word	0x000000ff
        /*031c*/ 	.word	0x00000158
        /*0320*/ 	.short	0x0100
        /*0322*/ 	.byte	0x05
	.zero		1


	//   ....[36]....
        /*0324*/ 	.word	0x00000850
        /*0328*/ 	.word	0x000000ff
        /*032c*/ 	.word	0x00000090
        /*0330*/ 	.short	0x0100
        /*0332*/ 	.byte	0x05
	.zero		1


	//   ....[37]....
        /*0334*/ 	.word	0x00000860
        /*0338*/ 	.word	0x000000ff
        /*033c*/ 	.word	0x00000160
        /*0340*/ 	.short	0x0100
        /*0342*/ 	.byte	0x05
	.zero		1


	//   ....[38]....
        /*0344*/ 	.word	0x00000870
        /*0348*/ 	.word	0x000000ff
        /*034c*/ 	.word	0x00000098
        /*0350*/ 	.short	0x0100
        /*0352*/ 	.byte	0x05
	.zero		1


	//   ....[39]....
        /*0354*/ 	.word	0x00000880
        /*0358*/ 	.word	0x000000ff
        /*035c*/ 	.word	0x00000168
        /*0360*/ 	.short	0x0100
        /*0362*/ 	.byte	0x05
	.zero		1


	//   ....[40]....
        /*0364*/ 	.word	0x00000890
        /*0368*/ 	.word	0x000000ff
        /*036c*/ 	.word	0x000000a0
        /*0370*/ 	.short	0x0100
        /*0372*/ 	.byte	0x05
	.zero		1


	//   ....[41]....
        /*0374*/ 	.word	0x000008a0
        /*0378*/ 	.word	0x000000ff
        /*037c*/ 	.word	0x00000170
        /*0380*/ 	.short	0x0100
        /*0382*/ 	.byte	0x05
	.zero		1


	//   ....[42]....
        /*0384*/ 	.word	0x000008b0
        /*0388*/ 	.word	0x000000ff
        /*038c*/ 	.word	0x000000a8
        /*0390*/ 	.short	0x0100
        /*0392*/ 	.byte	0x05
	.zero		1


	//   ....[43]....
        /*0394*/ 	.word	0x000008c0
        /*0398*/ 	.word	0x000000ff
        /*039c*/ 	.word	0x00000178
        /*03a0*/ 	.short	0x0100
        /*03a2*/ 	.byte	0x05
	.zero		1


	//   ....[44]....
        /*03a4*/ 	.word	0x000008d0
        /*03a8*/ 	.word	0x000000ff
        /*03ac*/ 	.word	0x000000b0
        /*03b0*/ 	.short	0x0100
        /*03b2*/ 	.byte	0x05
	.zero		1


	//   ....[45]....
        /*03b4*/ 	.word	0x000008e0
        /*03b8*/ 	.word	0x000000ff
        /*03bc*/ 	.word	0x00000180
        /*03c0*/ 	.short	0x0100
        /*03c2*/ 	.byte	0x05
	.zero		1


	//   ....[46]....
        /*03c4*/ 	.word	0x000008f0
        /*03c8*/ 	.word	0x000000ff
        /*03cc*/ 	.word	0x000000b8
        /*03d0*/ 	.short	0x0100
        /*03d2*/ 	.byte	0x05
	.zero		1


	//   ....[47]....
        /*03d4*/ 	.word	0x00000900
        /*03d8*/ 	.word	0x000000ff
        /*03dc*/ 	.word	0x00000188
        /*03e0*/ 	.short	0x0100
        /*03e2*/ 	.byte	0x05
	.zero		1


	//   ....[48]....
        /*03e4*/ 	.word	0x00000910
        /*03e8*/ 	.word	0x000000ff
        /*03ec*/ 	.word	0x000000c0
        /*03f0*/ 	.short	0x0100
        /*03f2*/ 	.byte	0x05
	.zero		1


	//   ....[49]....
        /*03f4*/ 	.word	0x00000920
        /*03f8*/ 	.word	0x000000ff
        /*03fc*/ 	.word	0x00000190
        /*0400*/ 	.short	0x0100
        /*0402*/ 	.byte	0x05
	.zero		1


	//   ....[50]....
        /*0404*/ 	.word	0x00000930
        /*0408*/ 	.word	0x000000ff
        /*040c*/ 	.word	0x000000c8
        /*0410*/ 	.short	0x0100
        /*0412*/ 	.byte	0x05
	.zero		1


	//   ....[51]....
        /*0414*/ 	.word	0x00000940
        /*0418*/ 	.word	0x000000ff
        /*041c*/ 	.word	0x00000198
        /*0420*/ 	.short	0x0100
        /*0422*/ 	.byte	0x05
	.zero		1


	//   ....[52]....
        /*0424*/ 	.word	0x00000a80
        /*0428*/ 	.word	0x000000ff
        /*042c*/ 	.word	0x000001a0
        /*0430*/ 	.short	0x0100
        /*0432*/ 	.byte	0x07
	.zero		1


	//   ....[53]....
        /*0434*/ 	.word	0x00000a90
        /*0438*/ 	.word	0x000000ff
        /*043c*/ 	.word	0x000001b8
        /*0440*/ 	.short	0x0100
        /*0442*/ 	.byte	0x07
	.zero		1


	//   ....[54]....
        /*0444*/ 	.word	0x00000aa0
        /*0448*/ 	.word	0x000000ff
        /*044c*/ 	.word	0x000001a8
        /*0450*/ 	.short	0x0100
        /*0452*/ 	.byte	0x07
	.zero		1


	//   ....[55]....
        /*0454*/ 	.word	0x00000ab0
        /*0458*/ 	.word	0x000000ff
        /*045c*/ 	.word	0x000001c0
        /*0460*/ 	.short	0x0100
        /*0462*/ 	.byte	0x07
	.zero		1


	//   ....[56]....
        /*0464*/ 	.word	0x00000ac0
        /*0468*/ 	.word	0x000000ff
        /*046c*/ 	.word	0x000001b0
        /*0470*/ 	.short	0x0100
        /*0472*/ 	.byte	0x07
	.zero		1


	//   ....[57]....
        /*0474*/ 	.word	0x00000ad0
        /*0478*/ 	.word	0x000000ff
        /*047c*/ 	.word	0x000001c8
        /*0480*/ 	.short	0x0100
        /*0482*/ 	.byte	0x07
	.zero		1


	//   ....[58]....
        /*0484*/ 	.word	0x00000bc0
        /*0488*/ 	.word	0x000000ff
        /*048c*/ 	.word	0x000001d0
        /*0490*/ 	.short	0x0100
        /*0492*/ 	.byte	0x05
	.zero		1


	//   ....[59]....
        /*0494*/ 	.word	0x00000bd0
        /*0498*/ 	.word	0x000000ff
        /*049c*/ 	.word	0x000001d8
        /*04a0*/ 	.short	0x0100
        /*04a2*/ 	.byte	0x05
	.zero		1


	//   ....[60]....
        /*04a4*/ 	.word	0x00000d10
        /*04a8*/ 	.word	0x000000ff
        /*04ac*/ 	.word	0x000001e0
        /*04b0*/ 	.short	0x0100
        /*04b2*/ 	.byte	0x05
	.zero		1


	//   ....[61]....
        /*04b4*/ 	.word	0x00000d20
        /*04b8*/ 	.word	0x000000ff
        /*04bc*/ 	.word	0x000001e8
        /*04c0*/ 	.short	0x0100
        /*04c2*/ 	.byte	0x05
	.zero		1


	//   ....[62]....
        /*04c4*/ 	.word	0x00000e50
        /*04c8*/ 	.word	0x000000ff
        /*04cc*/ 	.word	0x000001f0
        /*04d0*/ 	.short	0x0100
        /*04d2*/ 	.byte	0x07
	.zero		1


	//   ....[63]....
        /*04d4*/ 	.word	0x00000e60
        /*04d8*/ 	.word	0x000000ff
        /*04dc*/ 	.word	0x00000200
        /*04e0*/ 	.short	0x0100
        /*04e2*/ 	.byte	0x07
	.zero		1


	//   ....[64]....
        /*04e4*/ 	.word	0x00000e70
        /*04e8*/ 	.word	0x000000ff
        /*04ec*/ 	.word	0x000001f8
        /*04f0*/ 	.short	0x0100
        /*04f2*/ 	.byte	0x07
	.zero		1


	//   ....[65]....
        /*04f4*/ 	.word	0x00000e80
        /*04f8*/ 	.word	0x000000ff
        /*04fc*/ 	.word	0x00000208
        /*0500*/ 	.short	0x0100
        /*0502*/ 	.byte	0x07
	.zero		1


	//   ....[66]....
        /*0504*/ 	.word	0x000017c0
        /*0508*/ 	.word	0x000000ff
        /*050c*/ 	.word	0x000000d0
        /*0510*/ 	.short	0x010a
        /*0512*/ 	.byte	0x04
	.zero		1


	//   ....[67]....
        /*0514*/ 	.word	0x00001a80
        /*0518*/ 	.word	0x000000ff
        /*051c*/ 	.word	0x000000d0
        /*0520*/ 	.short	0x010a
        /*0522*/ 	.byte	0x09
	.zero		1


	//   ....[68]....
        /*0524*/ 	.word	0x00001bf0
        /*0528*/ 	.word	0x000000ff
        /*052c*/ 	.word	0x000000d0
        /*0530*/ 	.short	0x010a
        /*0532*/ 	.byte	0x08
	.zero		1


	//   ....[69]....
        /*0534*/ 	.word	0x00001da0
        /*0538*/ 	.word	0x000000ff
        /*053c*/ 	.word	0x000001d8
        /*0540*/ 	.short	0x0101
        /*0542*/ 	.byte	0x16
	.zero		1


	//   ....[70]....
        /*0544*/ 	.word	0x00001dd0
        /*0548*/ 	.word	0x000000ff
        /*054c*/ 	.word	0x000000d0
        /*0550*/ 	.short	0x010a
        /*0552*/ 	.byte	0x04
	.zero		1


	//   ....[71]....
        /*0554*/ 	.word	0x00002070
        /*0558*/ 	.word	0x000000ff
        /*055c*/ 	.word	0x000000d0
        /*0560*/ 	.short	0x010a
        /*0562*/ 	.byte	0x09
	.zero		1


	//   ....[72]....
        /*0564*/ 	.word	0x000021e0
        /*0568*/ 	.word	0x000000ff
        /*056c*/ 	.word	0x000000d0
        /*0570*/ 	.short	0x010a
        /*0572*/ 	.byte	0x08
	.zero		1


	//   ....[73]....
        /*0574*/ 	.word	0x000023d0
        /*0578*/ 	.word	0x000000ff
        /*057c*/ 	.word	0x000001e0
        /*0580*/ 	.short	0x010a
        /*0582*/ 	.byte	0x16
	.zero		1


	//   ....[74]....
        /*0584*/ 	.word	0x00002490
        /*0588*/ 	.word	0x000000ff
        /*058c*/ 	.word	0x00000000
        /*0590*/ 	.short	0x0101
        /*0592*/ 	.byte	0x04
	.zero		1


	//   ....[75]....
        /*0594*/ 	.word	0x00002990
        /*0598*/ 	.word	0x000000ff
        /*059c*/ 	.word	0x00000000
        /*05a0*/ 	.short	0x010a
        /*05a2*/ 	.byte	0x04
	.zero		1


	//   ....[76]....
        /*05a4*/ 	.word	0x00002a30
        /*05a8*/ 	.word	0x000000ff
        /*05ac*/ 	.word	0x00000000
        /*05b0*/ 	.short	0x010a
        /*05b2*/ 	.byte	0x04
	.zero		1


	//   ....[77]....
        /*05b4*/ 	.word	0x00002ad0
        /*05b8*/ 	.word	0x000000ff
        /*05bc*/ 	.word	0x00000000
        /*05c0*/ 	.short	0x010a
        /*05c2*/ 	.byte	0x04
	.zero		1


	//   ....[78]....
        /*05c4*/ 	.word	0x00002b70
        /*05c8*/ 	.word	0x000000ff
        /*05cc*/ 	.word	0x00000000
        /*05d0*/ 	.short	0x010a
        /*05d2*/ 	.byte	0x04
	.zero		1


	//   ....[79]....
        /*05d4*/ 	.word	0x00002c10
        /*05d8*/ 	.word	0x000000ff
        /*05dc*/ 	.word	0x00000000
        /*05e0*/ 	.short	0x010a
        /*05e2*/ 	.byte	0x04
	.zero		1


	//   ....[80]....
        /*05e4*/ 	.word	0x00002cb0
        /*05e8*/ 	.word	0x000000ff
        /*05ec*/ 	.word	0x00000000
        /*05f0*/ 	.short	0x010a
        /*05f2*/ 	.byte	0x04
	.zero		1


	//   ....[81]....
        /*05f4*/ 	.word	0x00002d50
        /*05f8*/ 	.word	0x000000ff
        /*05fc*/ 	.word	0x00000000
        /*0600*/ 	.short	0x010a
        /*0602*/ 	.byte	0x04
	.zero		1


	//   ....[82]....
        /*0604*/ 	.word	0x00002df0
        /*0608*/ 	.word	0x000000ff
        /*060c*/ 	.word	0x00000000
        /*0610*/ 	.short	0x010a
        /*0612*/ 	.byte	0x04
	.zero		1


	//   ....[83]....
        /*0614*/ 	.word	0x00002e90
        /*0618*/ 	.word	0x000000ff
        /*061c*/ 	.word	0x00000000
        /*0620*/ 	.short	0x010a
        /*0622*/ 	.byte	0x04
	.zero		1


	//   ....[84]....
        /*0624*/ 	.word	0x00002f30
        /*0628*/ 	.word	0x000000ff
        /*062c*/ 	.word	0x00000000
        /*0630*/ 	.short	0x010a
        /*0632*/ 	.byte	0x04
	.zero		1


	//   ....[85]....
        /*0634*/ 	.word	0x00002fd0
        /*0638*/ 	.word	0x000000ff
        /*063c*/ 	.word	0x00000000
        /*0640*/ 	.short	0x010a
        /*0642*/ 	.byte	0x04
	.zero		1


	//   ....[86]....
        /*0644*/ 	.word	0x00003070
        /*0648*/ 	.word	0x000000ff
        /*064c*/ 	.word	0x00000000
        /*0650*/ 	.short	0x010a
        /*0652*/ 	.byte	0x04
	.zero		1


	//   ....[87]....
        /*0654*/ 	.word	0x00003110
        /*0658*/ 	.word	0x000000ff
        /*065c*/ 	.word	0x00000000
        /*0660*/ 	.short	0x010a
        /*0662*/ 	.byte	0x04
	.zero		1


	//   ....[88]....
        /*0664*/ 	.word	0x000031b0
        /*0668*/ 	.word	0x000000ff
        /*066c*/ 	.word	0x00000000
        /*0670*/ 	.short	0x010a
        /*0672*/ 	.byte	0x04
	.zero		1


	//   ....[89]....
        /*0674*/ 	.word	0x00003250
        /*0678*/ 	.word	0x000000ff
        /*067c*/ 	.word	0x00000000
        /*0680*/ 	.short	0x010a
        /*0682*/ 	.byte	0x04
	.zero		1


	//   ....[90]....
        /*0684*/ 	.word	0x000032f0
        /*0688*/ 	.word	0x000000ff
        /*068c*/ 	.word	0x00000000
        /*0690*/ 	.short	0x010a
        /*0692*/ 	.byte	0x04
	.zero		1


	//   ....[91]....
        /*0694*/ 	.word	0x00003390
        /*0698*/ 	.word	0x000000ff
        /*069c*/ 	.word	0x00000000
        /*06a0*/ 	.short	0x010a
        /*06a2*/ 	.byte	0x04
	.zero		1


	//   ....[92]....
        /*06a4*/ 	.word	0x00003430
        /*06a8*/ 	.word	0x000000ff
        /*06ac*/ 	.word	0x00000000
        /*06b0*/ 	.short	0x010a
        /*06b2*/ 	.byte	0x04
	.zero		1


	//   ....[93]....
        /*06b4*/ 	.word	0x000034d0
        /*06b8*/ 	.word	0x000000ff
        /*06bc*/ 	.word	0x00000000
        /*06c0*/ 	.short	0x010a
        /*06c2*/ 	.byte	0x04
	.zero		1


	//   ....[94]....
        /*06c4*/ 	.word	0x00003570
        /*06c8*/ 	.word	0x000000ff
        /*06cc*/ 	.word	0x00000000
        /*06d0*/ 	.short	0x010a
        /*06d2*/ 	.byte	0x04
	.zero		1


	//   ....[95]....
        /*06d4*/ 	.word	0x00003610
        /*06d8*/ 	.word	0x000000ff
        /*06dc*/ 	.word	0x00000000
        /*06e0*/ 	.short	0x010a
        /*06e2*/ 	.byte	0x04
	.zero		1


	//   ....[96]....
        /*06e4*/ 	.word	0x000036b0
        /*06e8*/ 	.word	0x000000ff
        /*06ec*/ 	.word	0x00000000
        /*06f0*/ 	.short	0x010a
        /*06f2*/ 	.byte	0x04
	.zero		1


	//   ....[97]....
        /*06f4*/ 	.word	0x00003750
        /*06f8*/ 	.word	0x000000ff
        /*06fc*/ 	.word	0x00000000
        /*0700*/ 	.short	0x010a
        /*0702*/ 	.byte	0x04
	.zero		1


	//   ....[98]....
        /*0704*/ 	.word	0x000037f0
        /*0708*/ 	.word	0x000000ff
        /*070c*/ 	.word	0x00000000
        /*0710*/ 	.short	0x010a
        /*0712*/ 	.byte	0x04
	.zero		1


	//   ....[99]....
        /*0714*/ 	.word	0x00003890
        /*0718*/ 	.word	0x000000ff
        /*071c*/ 	.word	0x00000000
        /*0720*/ 	.short	0x010a
        /*0722*/ 	.byte	0x04
	.zero		1


	//   ....[100]....
        /*0724*/ 	.word	0x00003940
        /*0728*/ 	.word	0x00000000
        /*072c*/ 	.word	0x00000000
        /*0730*/ 	.short	0x010a
        /*0732*/ 	.byte	0xff
	.zero		1


	//   ....[101]....
        /*0734*/ 	.word	0x00003a70
        /*0738*/ 	.word	0x000000ff
        /*073c*/ 	.word	0x000001e8
        /*0740*/ 	.short	0x010a
        /*0742*/ 	.byte	0x2d
	.zero		1


	//   ....[102]....
        /*0744*/ 	.word	0x00003b10
        /*0748*/ 	.word	0x000000ff
        /*074c*/ 	.word	0x000001e0
        /*0750*/ 	.short	0x010a
        /*0752*/ 	.byte	0x2d
	.zero		1


	//   ....[103]....
        /*0754*/ 	.word	0x00003bb0
        /*0758*/ 	.word	0x000000ff
        /*075c*/ 	.word	0x00000000
        /*0760*/ 	.short	0x0101
        /*0762*/ 	.byte	0x06
	.zero		1


	//   ....[104]....
        /*0764*/ 	.word	0x00003bf0
        /*0768*/ 	.word	0x000000ff
        /*076c*/ 	.word	0x000001e8
        /*0770*/ 	.short	0x0106
        /*0772*/ 	.byte	0x2d
	.zero		1


	//   ....[105]....
        /*0774*/ 	.word	0x00003c30
        /*0778*/ 	.word	0x00000000
        /*077c*/ 	.word	0x000001e8
        /*0780*/ 	.short	0x010a
        /*0782*/ 	.byte	0xff
	.zero		1


	//   ....[106]....
        /*0784*/ 	.word	0x00004140
        /*0788*/ 	.word	0x000000ff
        /*078c*/ 	.word	0x000001e0
        /*0790*/ 	.short	0x010a
        /*0792*/ 	.byte	0x06
	.zero		1


	//   ....[107]....
        /*0794*/ 	.word	0x000041f0
        /*0798*/ 	.word	0x000000ff
        /*079c*/ 	.word	0x00000000
        /*07a0*/ 	.short	0x0101
        /*07a2*/ 	.byte	0x05
	.zero		1


	//   ....[108]....
        /*07a4*/ 	.word	0x00004200
        /*07a8*/ 	.word	0x000000ff
        /*07ac*/ 	.word	0x00000200
        /*07b0*/ 	.short	0x010a
        /*07b2*/ 	.byte	0x08
	.zero		1


	//   ....[109]....
        /*07b4*/ 	.word	0x00004290
        /*07b8*/ 	.word	0x000000ff
        /*07bc*/ 	.word	0x00000000
        /*07c0*/ 	.short	0x010a
        /*07c2*/ 	.byte	0x04
	.zero		1


	//   ....[110]....
        /*07c4*/ 	.word	0x00004300
        /*07c8*/ 	.word	0x000000ff
        /*07cc*/ 	.word	0x00000000
        /*07d0*/ 	.short	0x010a
        /*07d2*/ 	.byte	0x07
	.zero		1


	//   ....[111]....
        /*07d4*/ 	.word	0x00004430
        /*07d8*/ 	.word	0x000000ff
        /*07dc*/ 	.word	0x00000000
        /*07e0*/ 	.short	0x010a
        /*07e2*/ 	.byte	0x04
	.zero		1


	//   ....[112]....
        /*07e4*/ 	.word	0x00004680
        /*07e8*/ 	.word	0x000000ff
        /*07ec*/ 	.word	0x00000000
        /*07f0*/ 	.short	0x010a
        /*07f2*/ 	.byte	0x05
	.zero		1


	//   ....[113]....
        /*07f4*/ 	.word	0x00004710
        /*07f8*/ 	.word	0x000000ff
        /*07fc*/ 	.word	0x00000000
        /*0800*/ 	.short	0x010a
        /*0802*/ 	.byte	0x07
	.zero		1


	//   ....[114]....
        /*0804*/ 	.word	0x00004bb0
        /*0808*/ 	.word	0x000000ff
        /*080c*/ 	.word	0x000001e0
        /*0810*/ 	.short	0x010a
        /*0812*/ 	.byte	0x07
	.zero		1


	//   ....[115]....
        /*0814*/ 	.word	0x00004c50
        /*0818*/ 	.word	0x000000ff
        /*081c*/ 	.word	0x00000000
        /*0820*/ 	.short	0x0101
        /*0822*/ 	.byte	0x06
	.zero		1


	//   ....[116]....
        /*0824*/ 	.word	0x00004f70
        /*0828*/ 	.word	0x000000ff
        /*082c*/ 	.word	0x000001d8
        /*0830*/ 	.short	0x010a
        /*0832*/ 	.byte	0x07
	.zero		1


	//   ....[117]....
        /*0834*/ 	.word	0x00005190
        /*0838*/ 	.word	0x000000ff
        /*083c*/ 	.word	0x000001b8
        /*0840*/ 	.short	0x010a
        /*0842*/ 	.byte	0x11
	.zero		1


	//   ....[118]....
        /*0844*/ 	.word	0x00005490
        /*0848*/ 	.word	0x000000ff
        /*084c*/ 	.word	0x000001a0
        /*0850*/ 	.short	0x010b
        /*0852*/ 	.byte	0x11
	.zero		1


	//   ....[119]....
        /*0854*/ 	.word	0x00005510
        /*0858*/ 	.word	0x000000ff
        /*085c*/ 	.word	0x00000000
        /*0860*/ 	.short	0x0101
        /*0862*/ 	.byte	0x13
	.zero		1


	//   ....[120]....
        /*0864*/ 	.word	0x00005540
        /*0868*/ 	.word	0x000000ff
        /*086c*/ 	.word	0x000001b8
        /*0870*/ 	.short	0x010a
        /*0872*/ 	.byte	0x0e
	.zero		1


	//   ....[121]....
        /*0874*/ 	.word	0x00005740
        /*0878*/ 	.word	0x000000ff
        /*087c*/ 	.word	0x000001a0
        /*0880*/ 	.short	0x010b
        /*0882*/ 	.byte	0x0e
	.zero		1


	//   ....[122]....
        /*0884*/ 	.word	0x00005760
        /*0888*/ 	.word	0x000000ff
        /*088c*/ 	.word	0x00000000
        /*0890*/ 	.short	0x0101
        /*0892*/ 	.byte	0x12
	.zero		1


	//   ....[123]....
        /*0894*/ 	.word	0x000057c0
        /*0898*/ 	.word	0x000000ff
        /*089c*/ 	.word	0x00000000
        /*08a0*/ 	.short	0x010a
        /*08a2*/ 	.byte	0x04
	.zero		1


	//   ....[124]....
        /*08a4*/ 	.word	0x00005880
        /*08a8*/ 	.word	0x00000002
        /*08ac*/ 	.word	0x00000000
        /*08b0*/ 	.short	0x010a
        /*08b2*/ 	.byte	0xff
	.zero		1


	//   ....[125]....
        /*08b4*/ 	.word	0x00005900
        /*08b8*/ 	.word	0x00000000
        /*08bc*/ 	.word	0x00000000
        /*08c0*/ 	.short	0x010a
        /*08c2*/ 	.byte	0xff
	.zero		1


	//   ....[126]....
        /*08c4*/ 	.word	0x00005ca0
        /*08c8*/ 	.word	0x000000ff
        /*08cc*/ 	.word	0x000001e0
        /*08d0*/ 	.short	0x010a
        /*08d2*/ 	.byte	0x34
	.zero		1


	//   ....[127]....
        /*08d4*/ 	.word	0x00005dc0
        /*08d8*/ 	.word	0x000000ff
        /*08dc*/ 	.word	0x00000000
        /*08e0*/ 	.short	0x0101
        /*08e2*/ 	.byte	0x04
	.zero		1


	//   ....[128]....
        /*08e4*/ 	.word	0x00006780
        /*08e8*/ 	.word	0x00000000
        /*08ec*/ 	.word	0x000001a0
        /*08f0*/ 	.short	0x010a
        /*08f2*/ 	.byte	0xff
	.zero		1


	//   ....[129]....
        /*08f4*/ 	.word	0x00006830
        /*08f8*/ 	.word	0x00000054
        /*08fc*/ 	.word	0x000001f0
        /*0900*/ 	.short	0x010a
        /*0902*/ 	.byte	0xff
	.zero		1


	//   ....[130]....
        /*0904*/ 	.word	0x000068d0
        /*0908*/ 	.word	0x00000000
        /*090c*/ 	.word	0x000001a0
        /*0910*/ 	.short	0x010a
        /*0912*/ 	.byte	0xff
	.zero		1


	//   ....[131]....
        /*0914*/ 	.word	0x00006a70
        /*0918*/ 	.word	0x00000054
        /*091c*/ 	.word	0x000001f0
        /*0920*/ 	.short	0x010a
        /*0922*/ 	.byte	0xff
	.zero		1


	//   ....[132]....
        /*0924*/ 	.word	0x00007260
        /*0928*/ 	.word	0x00000000
        /*092c*/ 	.word	0x00000000
        /*0930*/ 	.short	0x0101
        /*0932*/ 	.byte	0xff
	.zero		1


	//   ....[133]....
        /*0934*/ 	.word	0x00007270
        /*0938*/ 	.word	0x00000003
        /*093c*/ 	.word	0x000001a0
        /*0940*/ 	.short	0x010a
        /*0942*/ 	.byte	0xff
	.zero		1


	//   ....[134]....
        /*0944*/ 	.word	0x00007330
        /*0948*/ 	.word	0x00000003
        /*094c*/ 	.word	0x000001a0
        /*0950*/ 	.short	0x010a
        /*0952*/ 	.byte	0xff
	.zero		1


	//   ....[135]....
        /*0954*/ 	.word	0x00007690
        /*0958*/ 	.word	0x000000ff
        /*095c*/ 	.word	0x00000000
        /*0960*/ 	.short	0x0101
        /*0962*/ 	.byte	0x05
	.zero		1


	//   ....[136]....
        /*0964*/ 	.word	0x00007c60
        /*0968*/ 	.word	0x00000002
        /*096c*/ 	.word	0x00000000
        /*0970*/ 	.short	0x0101
        /*0972*/ 	.byte	0xff
	.zero		1


	//   ....[137]....
        /*0974*/ 	.word	0x00007ea0
        /*0978*/ 	.word	0x000000ff
        /*097c*/ 	.word	0x00000000
        /*0980*/ 	.short	0x0101
        /*0982*/ 	.byte	0x04
	.zero		1


	//   ....[138]....
        /*0984*/ 	.word	0x00007ed0
        /*0988*/ 	.word	0x00000002
        /*098c*/ 	.word	0x000000d0
        /*0990*/ 	.short	0x010a
        /*0992*/ 	.byte	0xff
	.zero		1


	//   ....[139]....
        /*0994*/ 	.word	0x00007f30
        /*0998*/ 	.word	0x00000002
        /*099c*/ 	.word	0x000000d0
        /*09a0*/ 	.short	0x010a
        /*09a2*/ 	.byte	0xff
	.zero		1


	//   ....[140]....
        /*09a4*/ 	.word	0x00007f90
        /*09a8*/ 	.word	0x00000002
        /*09ac*/ 	.word	0x000001e0
        /*09b0*/ 	.short	0x010a
        /*09b2*/ 	.byte	0xff
	.zero		1


	//   ....[141]....
        /*09b4*/ 	.word	0x00007ff0
        /*09b8*/ 	.word	0x00000000
        /*09bc*/ 	.word	0x00000000
        /*09c0*/ 	.short	0x010a
        /*09c2*/ 	.byte	0xff
	.zero		1


	//   ....[142]....
        /*09c4*/ 	.word	0x00008050
        /*09c8*/ 	.word	0x00000000
        /*09cc*/ 	.word	0x00000000
        /*09d0*/ 	.short	0x010a
        /*09d2*/ 	.byte	0xff
	.zero		1


	//   ....[143]....
        /*09d4*/ 	.word	0x000080b0
        /*09d8*/ 	.word	0x00000000
        /*09dc*/ 	.word	0x00000000
        /*09e0*/ 	.short	0x010a
        /*09e2*/ 	.byte	0xff
	.zero		1


	//   ....[144]....
        /*09e4*/ 	.word	0x00008110
        /*09e8*/ 	.word	0x00000000
        /*09ec*/ 	.word	0x00000000
        /*09f0*/ 	.short	0x010a
        /*09f2*/ 	.byte	0xff
	.zero		1


	//   ....[145]....
        /*09f4*/ 	.word	0x00008170
        /*09f8*/ 	.word	0x00000000
        /*09fc*/ 	.word	0x00000000
        /*0a00*/ 	.short	0x010a
        /*0a02*/ 	.byte	0xff
	.zero		1


	//   ....[146]....
        /*0a04*/ 	.word	0x000081d0
        /*0a08*/ 	.word	0x00000000
        /*0a0c*/ 	.word	0x00000000
        /*0a10*/ 	.short	0x010a
        /*0a12*/ 	.byte	0xff
	.zero		1


	//   ....[147]....
        /*0a14*/ 	.word	0x00008230
        /*0a18*/ 	.word	0x00000000
        /*0a1c*/ 	.word	0x00000000
        /*0a20*/ 	.short	0x010a
        /*0a22*/ 	.byte	0xff
	.zero		1


	//   ....[148]....
        /*0a24*/ 	.word	0x00008290
        /*0a28*/ 	.word	0x00000000
        /*0a2c*/ 	.word	0x00000000
        /*0a30*/ 	.short	0x010a
        /*0a32*/ 	.byte	0xff
	.zero		1


	//   ....[149]....
        /*0a34*/ 	.word	0x000082f0
        /*0a38*/ 	.word	0x00000000
        /*0a3c*/ 	.word	0x00000000
        /*0a40*/ 	.short	0x010a
        /*0a42*/ 	.byte	0xff
	.zero		1


	//   ....[150]....
        /*0a44*/ 	.word	0x00008350
        /*0a48*/ 	.word	0x00000000
        /*0a4c*/ 	.word	0x00000000
        /*0a50*/ 	.short	0x010a
        /*0a52*/ 	.byte	0xff
	.zero		1


	//   ....[151]....
        /*0a54*/ 	.word	0x000083b0
        /*0a58*/ 	.word	0x00000000
        /*0a5c*/ 	.word	0x00000000
        /*0a60*/ 	.short	0x010a
        /*0a62*/ 	.byte	0xff
	.zero		1


	//   ....[152]....
        /*0a64*/ 	.word	0x00008410
        /*0a68*/ 	.word	0x00000000
        /*0a6c*/ 	.word	0x00000000
        /*0a70*/ 	.short	0x010a
        /*0a72*/ 	.byte	0xff
	.zero		1


	//   ....[153]....
        /*0a74*/ 	.word	0x00008470
        /*0a78*/ 	.word	0x00000000
        /*0a7c*/ 	.word	0x00000000
        /*0a80*/ 	.short	0x010a
        /*0a82*/ 	.byte	0xff
	.zero		1


	//   ....[154]....
        /*0a84*/ 	.word	0x000084d0
        /*0a88*/ 	.word	0x00000000
        /*0a8c*/ 	.word	0x00000000
        /*0a90*/ 	.short	0x010a
        /*0a92*/ 	.byte	0xff
	.zero		1


	//   ....[155]....
        /*0a94*/ 	.word	0x00008530
        /*0a98*/ 	.word	0x00000000
        /*0a9c*/ 	.word	0x00000000
        /*0aa0*/ 	.short	0x010a
        /*0aa2*/ 	.byte	0xff
	.zero		1


	//   ....[156]....
        /*0aa4*/ 	.word	0x00008590
        /*0aa8*/ 	.word	0x00000000
        /*0aac*/ 	.word	0x00000000
        /*0ab0*/ 	.short	0x010a
        /*0ab2*/ 	.byte	0xff
	.zero		1


	//   ....[157]....
        /*0ab4*/ 	.word	0x000085f0
        /*0ab8*/ 	.word	0x00000000
        /*0abc*/ 	.word	0x00000000
        /*0ac0*/ 	.short	0x010a
        /*0ac2*/ 	.byte	0xff
	.zero		1


	//   ....[158]....
        /*0ac4*/ 	.word	0x00008650
        /*0ac8*/ 	.word	0x00000000
        /*0acc*/ 	.word	0x00000000
        /*0ad0*/ 	.short	0x010a
        /*0ad2*/ 	.byte	0xff
	.zero		1


	//   ....[159]....
        /*0ad4*/ 	.word	0x000086b0
        /*0ad8*/ 	.word	0x00000000
        /*0adc*/ 	.word	0x00000000
        /*0ae0*/ 	.short	0x010a
        /*0ae2*/ 	.byte	0xff
	.zero		1


	//   ....[160]....
        /*0ae4*/ 	.word	0x00008710
        /*0ae8*/ 	.word	0x00000000
        /*0aec*/ 	.word	0x00000000
        /*0af0*/ 	.short	0x010a
        /*0af2*/ 	.byte	0xff
	.zero		1


	//   ....[161]....
        /*0af4*/ 	.word	0x00008770
        /*0af8*/ 	.word	0x00000000
        /*0afc*/ 	.word	0x00000000
        /*0b00*/ 	.short	0x010a
        /*0b02*/ 	.byte	0xff
	.zero		1


	//   ....[162]....
        /*0b04*/ 	.word	0x000087d0
        /*0b08*/ 	.word	0x00000000
        /*0b0c*/ 	.word	0x00000000
        /*0b10*/ 	.short	0x010a
        /*0b12*/ 	.byte	0xff
	.zero		1


	//   ....[163]....
        /*0b14*/ 	.word	0x00008830
        /*0b18*/ 	.word	0x00000000
        /*0b1c*/ 	.word	0x00000000
        /*0b20*/ 	.short	0x010a
        /*0b22*/ 	.byte	0xff
	.zero		1


	//   ....[164]....
        /*0b24*/ 	.word	0x00008890
        /*0b28*/ 	.word	0x00000000
        /*0b2c*/ 	.word	0x00000000
        /*0b30*/ 	.short	0x010a
        /*0b32*/ 	.byte	0xff
	.zero		1


	//   ....[165]....
        /*0b34*/ 	.word	0x000088f0
        /*0b38*/ 	.word	0x00000000
        /*0b3c*/ 	.word	0x00000000
        /*0b40*/ 	.short	0x010a
        /*0b42*/ 	.byte	0xff
	.zero		1


	//   ....[166]....
        /*0b44*/ 	.word	0x00008950
        /*0b48*/ 	.word	0x00000004
        /*0b4c*/ 	.word	0x000001e8
        /*0b50*/ 	.short	0x010a
        /*0b52*/ 	.byte	0xff
	.zero		1


	//   ....[167]....
        /*0b54*/ 	.word	0x000089b0
        /*0b58*/ 	.word	0x00000004
        /*0b5c*/ 	.word	0x000001e0
        /*0b60*/ 	.short	0x010a
        /*0b62*/ 	.byte	0xff
	.zero		1


	//   ....[168]....
        /*0b64*/ 	.word	0x00008a10
        /*0b68*/ 	.word	0x00000000
        /*0b6c*/ 	.word	0x000001e0
        /*0b70*/ 	.short	0x010a
        /*0b72*/ 	.byte	0xff
	.zero		1


	//   ....[169]....
        /*0b74*/ 	.word	0x00008a70
        /*0b78*/ 	.word	0x00000005
        /*0b7c*/ 	.word	0x00000200
        /*0b80*/ 	.short	0x010a
        /*0b82*/ 	.byte	0xff
	.zero		1


	//   ....[170]....
        /*0b84*/ 	.word	0x00008ad0
        /*0b88*/ 	.word	0x00000000
        /*0b8c*/ 	.word	0x00000000
        /*0b90*/ 	.short	0x010a
        /*0b92*/ 	.byte	0xff
	.zero		1


	//   ....[171]....
        /*0b94*/ 	.word	0x00008b30
        /*0b98*/ 	.word	0x00000000
        /*0b9c*/ 	.word	0x00000000
        /*0ba0*/ 	.short	0x010a
        /*0ba2*/ 	.byte	0xff
	.zero		1


	//   ....[172]....
        /*0ba4*/ 	.word	0x00008b90
        /*0ba8*/ 	.word	0x00000000
        /*0bac*/ 	.word	0x00000000
        /*0bb0*/ 	.short	0x010a
        /*0bb2*/ 	.byte	0xff
	.zero		1


	//   ....[173]....
        /*0bb4*/ 	.word	0x00008bf0
        /*0bb8*/ 	.word	0x00000000
        /*0bbc*/ 	.word	0x000001e0
        /*0bc0*/ 	.short	0x010a
        /*0bc2*/ 	.byte	0xff
	.zero		1


	//   ....[174]....
        /*0bc4*/ 	.word	0x00008c50
        /*0bc8*/ 	.word	0x00000000
        /*0bcc*/ 	.word	0x000001d8
        /*0bd0*/ 	.short	0x010a
        /*0bd2*/ 	.byte	0xff
	.zero		1


	//   ....[175]....
        /*0bd4*/ 	.word	0x00008cb0
        /*0bd8*/ 	.word	0x00000003
        /*0bdc*/ 	.word	0x000001b8
        /*0be0*/ 	.short	0x010a
        /*0be2*/ 	.byte	0xff
	.zero		1


	//   ....[176]....
        /*0be4*/ 	.word	0x00008d10
        /*0be8*/ 	.word	0x00000003
        /*0bec*/ 	.word	0x000001b8
        /*0bf0*/ 	.short	0x010a
        /*0bf2*/ 	.byte	0xff
	.zero		1


	//   ....[177]....
        /*0bf4*/ 	.word	0x00008d70
        /*0bf8*/ 	.word	0x00000000
        /*0bfc*/ 	.word	0x00000000
        /*0c00*/ 	.short	0x010a
        /*0c02*/ 	.byte	0xff
	.zero		1


	//   ....[178]....
        /*0c04*/ 	.word	0x00008dc0
        /*0c08*/ 	.word	0x00000002
        /*0c0c*/ 	.word	0x00000000
        /*0c10*/ 	.short	0x010a
        /*0c12*/ 	.byte	0xff
	.zero		1


	//   ....[179]....
        /*0c14*/ 	.word	0x00008e20
        /*0c18*/ 	.word	0x00000000
        /*0c1c*/ 	.word	0x000001e0
        /*0c20*/ 	.short	0x010a
        /*0c22*/ 	.byte	0xff
	.zero		1


	//   ....[180]....
        /*0c24*/ 	.word	0x00008e70
        /*0c28*/ 	.word	0x00000000
        /*0c2c*/ 	.word	0x000001a0
        /*0c30*/ 	.short	0x010a
        /*0c32*/ 	.byte	0xff
	.zero		1


	//   ....[181]....
        /*0c34*/ 	.word	0x00008ec0
        /*0c38*/ 	.word	0x00000054
        /*0c3c*/ 	.word	0x000001f0
        /*0c40*/ 	.short	0x010a
        /*0c42*/ 	.byte	0xff
	.zero		1


	//   ....[182]....
        /*0c44*/ 	.word	0x00008f10
        /*0c48*/ 	.word	0x00000003
        /*0c4c*/ 	.word	0x000001a0
        /*0c50*/ 	.short	0x010a
        /*0c52*/ 	.byte	0xff
	.zero		1


	//----- nvinfo : EIATTR_NUM_MBARRIERS
	.align		4
.L_47:
        /*0c54*/ 	.byte	0x03, 0x38
        /*0c56*/ 	.short	0x0042


	//----- nvinfo : EIATTR_EXIT_INSTR_OFFSETS
	.align		4
        /*0c58*/ 	.byte	0x04, 0x1c
        /*0c5a*/ 	.short	(.L_49 - .L_48)


	//   ....[0]....
.L_48:
        /*0c5c*/ 	.word	0x00003970


	//   ....[1]....
        /*0c60*/ 	.word	0x00003c00


	//   ....[2]....
        /*0c64*/ 	.word	0x00003c60


	//   ....[3]....
        /*0c68*/ 	.word	0x00004980


	//   ....[4]....
        /*0c6c*/ 	.word	0x00005930


	//   ....[5]....
        /*0c70*/ 	.word	0x00005970


	//   ....[6]....
        /*0c74*/ 	.word	0x00007d90


	//   ....[7]....
        /*0c78*/ 	.word	0x00007e10


	//   ....[8]....
        /*0c7c*/ 	.word	0x00007e40


	//   ....[9]....
        /*0c80*/ 	.word	0x00007eb0


	//----- nvinfo : EIATTR_MAX_THREADS
	.align		4
.L_49:
        /*0c84*/ 	.byte	0x04, 0x05
        /*0c86*/ 	.short	(.L_51 - .L_50)
.L_50:
        /*0c88*/ 	.word	0x00000100
        /*0c8c*/ 	.word	0x00000001
        /*0c90*/ 	.word	0x00000001


	//----- nvinfo : EIATTR_CRS_STACK_SIZE
	.align		4
.L_51:
        /*0c94*/ 	.byte	0x04, 0x1e
        /*0c96*/ 	.short	(.L_53 - .L_52)
.L_52:
        /*0c98*/ 	.word	0x00000000


	//----- nvinfo : EIATTR_CBANK_PARAM_SIZE
	.align		4
.L_53:
        /*0c9c*/ 	.byte	0x03, 0x19
        /*0c9e*/ 	.short	0x0800


	//----- nvinfo : EIATTR_PARAM_CBANK
	.align		4
        /*0ca0*/ 	.byte	0x04, 0x0a
        /*0ca2*/ 	.short	(.L_55 - .L_54)
	.align		4
.L_54:
        /*0ca4*/ 	.word	index@(.nv.constant0._ZN7cutlass13device_kernelINS_4conv6kernel13ConvUniversalINS1_16ConvProblemShapeILNS1_8OperatorE0ELi2EEENS1_10collective14CollectiveConvINS1_47MainloopSm100TmaUmmaWarpSpecializedImplicitGemmILS5_0ELi26ELi2ELi1ELi2EN4cute5tupleIJNSA_1CILi1EEESD_SD_EEEEENSB_IJNSC_ILi64EEESG_NSB_IJNSC_ILi32EEEEEEEEENS_6half_tESK_NSA_8TiledMMAINSA_8MMA_AtomIJNSA_20SM100_MMA_F16BF16_SSISK_SK_fLi64ELi64ELNSA_4UMMA5MajorE0ELSP_0ELNSO_7ScaleInE0ELSQ_0EEEEEENSA_6LayoutISE_NSB_IJNSC_ILi0EEESU_SU_EEEEENSB_IJNSA_10UnderscoreESX_SX_EEEEENS7_6detail27Sm100ImplicitGemmTileTraitsINSA_20SM90_TMA_LOAD_IM2COLENSA_14ComposedLayoutINSA_7SwizzleILi2ELi4ELi3EEENSA_18smem_ptr_flag_bitsILi16EEENST_INSB_IJNSC_ILi8EEESH_EEENSB_IJSH_SD_EEEEEEEvEENS11_INSA_13SM90_TMA_LOADES1C_vEEEENS_8epilogue10collective18CollectiveEpilogueINS1H_23Sm100TmaWarpSpecializedILi3ELi2ELi16ELb1ELb0EEEJSJ_NSB_IJNST_ISG_SD_EENST_ISH_SD_EEEEESK_NSB_IJNSB_IJlllEEESD_SU_EEESK_S1Q_NS1H_6fusion15FusionCallbacksIS1L_NS1R_17LinearCombinationISK_fSK_fLNS_15FloatRoundStyleE2EEESJ_S1O_JEEENSA_5SM1004TMEM4LOAD26SM100_TMEM_LOAD_16dp256b4xES12_S1C_NSA_17SM75_U32x4_LDSM_NENSA_21SM90_TMA_STORE_IM2COLES1C_NSA_17SM90_U32x4_STSM_NENSA_39AutoVectorizingCopyWithAssumedAlignmentILi128EEEEEEvvEEEEvNT_6ParamsE)
        /*0ca8*/ 	.short	0x0380
        /*0caa*/ 	.short	0x0800


	//----- nvinfo : EIATTR_SW_WAR
	.align		4
.L_55:
        /*0cac*/ 	.byte	0x04, 0x36
        /*0cae*/ 	.short	(.L_57 - .L_56)
.L_56:
        /*0cb0*/ 	.word	0x00000008
.L_57:


//--------------------- .nv.callgraph             --------------------------
	.section	.nv.callgraph,"",@"SHT_CUDA_CALLGRAPH"
	.align	4
	.sectionentsize	8
	.align		4
        /*0000*/ 	.word	0x00000000
	.align		4
        /*0004*/ 	.word	0xffffffff
	.align		4
        /*0008*/ 	.word	index@(_ZN7cutlass13device_kernelINS_4conv6kernel13ConvUniversalINS1_16ConvProblemShapeILNS1_8OperatorE0ELi2EEENS1_10collective14CollectiveConvINS1_47MainloopSm100TmaUmmaWarpSpecializedImplicitGemmILS5_0ELi26ELi2ELi1ELi2EN4cute5tupleIJNSA_1CILi1EEESD_SD_EEEEENSB_IJNSC_ILi64EEESG_NSB_IJNSC_ILi32EEEEEEEEENS_6half_tESK_NSA_8TiledMMAINSA_8MMA_AtomIJNSA_20SM100_MMA_F16BF16_SSISK_SK_fLi64ELi64ELNSA_4UMMA5MajorE0ELSP_0ELNSO_7ScaleInE0ELSQ_0EEEEEENSA_6LayoutISE_NSB_IJNSC_ILi0EEESU_SU_EEEEENSB_IJNSA_10UnderscoreESX_SX_EEEEENS7_6detail27Sm100ImplicitGemmTileTraitsINSA_20SM90_TMA_LOAD_IM2COLENSA_14ComposedLayoutINSA_7SwizzleILi2ELi4ELi3EEENSA_18smem_ptr_flag_bitsILi16EEENST_INSB_IJNSC_ILi8EEESH_EEENSB_IJSH_SD_EEEEEEEvEENS11_INSA_13SM90_TMA_LOADES1C_vEEEENS_8epilogue10collective18CollectiveEpilogueINS1H_23Sm100TmaWarpSpecializedILi3ELi2ELi16ELb1ELb0EEEJSJ_NSB_IJNST_ISG_SD_EENST_ISH_SD_EEEEESK_NSB_IJNSB_IJlllEEESD_SU_EEESK_S1Q_NS1H_6fusion15FusionCallbacksIS1L_NS1R_17LinearCombinationISK_fSK_fLNS_15FloatRoundStyleE2EEESJ_S1O_JEEENSA_5SM1004TMEM4LOAD26SM100_TMEM_LOAD_16dp256b4xES12_S1C_NSA_17SM75_U32x4_LDSM_NENSA_21SM90_TMA_STORE_IM2COLES1C_NSA_17SM90_U32x4_STSM_NENSA_39AutoVectorizingCopyWithAssumedAlignmentILi128EEEEEEvvEEEEvNT_6ParamsE)
	.align		4
        /*000c*/ 	.word	index@(__assertfail)
	.align		4
        /*0010*/ 	.word	0x00000000
	.align		4
        /*0014*/ 	.word	0xfffffffe
	.align		4
        /*0018*/ 	.word	0x00000000
	.align		4
        /*001c*/ 	.word	0xfffffffd
	.align		4
        /*0020*/ 	.word	0x00000000
	.align		4
        /*0024*/ 	.word	0xfffffffc


//--------------------- .nv.constant4             --------------------------
	.section	.nv.constant4,"a",@progbits
	.align	8
	.align		8
.nv.constant4:
        /*0000*/ 	.dword	__assertfail
	.align		8
        /*0008*/ 	.dword	__unnamed_1
	.align		8
        /*0010*/ 	.dword	__unnamed_2
	.align		8
        /*0018*/ 	.dword	_ZN39_INTERNAL_8dd85333_4_k_cu_ebb9e7f1_26274cuda3std3__45__cpo5beginE
	.align		8
        /*0020*/ 	.dword	_ZN39_INTERNAL_8dd85333_4_k_cu_ebb9e7f1_26274cuda3std3__45__cpo3endE
	.align		8
        /*0028*/ 	.dword	_ZN39_INTERNAL_8dd85333_4_k_cu_ebb9e7f1_26274cuda3std3__45__cpo6cbeginE
	.align		8
        /*0030*/ 	.dword	_ZN39_INTERNAL_8dd85333_4_k_cu_ebb9e7f1_26274cuda3std3__45__cpo4cendE
	.align		8
        /*0038*/ 	.dword	_ZN39_INTERNAL_8dd85333_4_k_cu_ebb9e7f1_26274cuda3std3__441_GLOBAL__N__8dd85333_4_k_cu_ebb9e7f1_26276ignoreE
	.align		8
        /*0040*/ 	.dword	_ZN39_INTERNAL_8dd85333_4_k_cu_ebb9e7f1_26274cuda3std3__419piecewise_constructE
	.align		8
        /*0048*/ 	.dword	_ZN39_INTERNAL_8dd85333_4_k_cu_ebb9e7f1_26274cuda3std3__48in_placeE
	.align		8
        /*0050*/ 	.dword	_ZN39_INTERNAL_8dd85333_4_k_cu_ebb9e7f1_26274cuda3std6ranges3__45__cpo4swapE
	.align		8
        /*0058*/ 	.dword	_ZN39_INTERNAL_8dd85333_4_k_cu_ebb9e7f1_26274cuda3std6ranges3__45__cpo9iter_moveE
	.align		8
        /*0060*/ 	.dword	_ZN39_INTERNAL_8dd85333_4_k_cu_ebb9e7f1_26274cute7productE
	.align		8
        /*0068*/ 	.dword	_ZN39_INTERNAL_8dd85333_4_k_cu_ebb9e7f1_26274cute1_E
	.align		8
        /*0070*/ 	.dword	$str$27
	.align		8
        /*0078*/ 	.dword	$str$28
	.align		8
        /*0080*/ 	.dword	$str$29
	.align		8
        /*0088*/ 	.dword	$str$30


//--------------------- .text._ZN7cutlass13device_kernelINS_4conv6kernel13ConvUniversalINS1_16ConvProblemShapeILNS1_8OperatorE0ELi2EEENS1_10collective14CollectiveConvINS1_47MainloopSm100TmaUmmaWarpSpecializedImplicitGemmILS5_0ELi26ELi2ELi1ELi2EN4cute5tupleIJNSA_1CILi1EEESD_SD_EEEEENSB_IJNSC_ILi64EEESG_NSB_IJNSC_ILi32EEEEEEEEENS_6half_tESK_NSA_8TiledMMAINSA_8MMA_AtomIJNSA_20SM100_MMA_F16BF16_SSISK_SK_fLi64ELi64ELNSA_4UMMA5MajorE0ELSP_0ELNSO_7ScaleInE0ELSQ_0EEEEEENSA_6LayoutISE_NSB_IJNSC_ILi0EEESU_SU_EEEEENSB_IJNSA_10UnderscoreESX_SX_EEEEENS7_6detail27Sm100ImplicitGemmTileTraitsINSA_20SM90_TMA_LOAD_IM2COLENSA_14ComposedLayoutINSA_7SwizzleILi2ELi4ELi3EEENSA_18smem_ptr_flag_bitsILi16EEENST_INSB_IJNSC_ILi8EEESH_EEENSB_IJSH_SD_EEEEEEEvEENS11_INSA_13SM90_TMA_LOADES1C_vEEEENS_8epilogue10collective18CollectiveEpilogueINS1H_23Sm100TmaWarpSpecializedILi3ELi2ELi16ELb1ELb0EEEJSJ_NSB_IJNST_ISG_SD_EENST_ISH_SD_EEEEESK_NSB_IJNSB_IJlllEEESD_SU_EEESK_S1Q_NS1H_6fusion15FusionCallbacksIS1L_NS1R_17LinearCombinationISK_fSK_fLNS_15FloatRoundStyleE2EEESJ_S1O_JEEENSA_5SM1004TMEM4LOAD26SM100_TMEM_LOAD_16dp256b4xES12_S1C_NSA_17SM75_U32x4_LDSM_NENSA_21SM90_TMA_STORE_IM2COLES1C_NSA_17SM90_U32x4_STSM_NENSA_39AutoVectorizingCopyWithAssumedAlignmentILi128EEEEEEvvEEEEvNT_6ParamsE --------------------------
	.section	.text._ZN7cutlass13device_kernelINS_4conv6kernel13ConvUniversalINS1_16ConvProblemShapeILNS1_8OperatorE0ELi2EEENS1_10collective14CollectiveConvINS1_47MainloopSm100TmaUmmaWarpSpecializedImplicitGemmILS5_0ELi26ELi2ELi1ELi2EN4cute5tupleIJNSA_1CILi1EEESD_SD_EEEEENSB_IJNSC_ILi64EEESG_NSB_IJNSC_ILi32EEEEEEEEENS_6half_tESK_NSA_8TiledMMAINSA_8MMA_AtomIJNSA_20SM100_MMA_F16BF16_SSISK_SK_fLi64ELi64ELNSA_4UMMA5MajorE0ELSP_0ELNSO_7ScaleInE0ELSQ_0EEEEEENSA_6LayoutISE_NSB_IJNSC_ILi0EEESU_SU_EEEEENSB_IJNSA_10UnderscoreESX_SX_EEEEENS7_6detail27Sm100ImplicitGemmTileTraitsINSA_20SM90_TMA_LOAD_IM2COLENSA_14ComposedLayoutINSA_7SwizzleILi2ELi4ELi3EEENSA_18smem_ptr_flag_bitsILi16EEENST_INSB_IJNSC_ILi8EEESH_EEENSB_IJSH_SD_EEEEEEEvEENS11_INSA_13SM90_TMA_LOADES1C_vEEEENS_8epilogue10collective18CollectiveEpilogueINS1H_23Sm100TmaWarpSpecializedILi3ELi2ELi16ELb1ELb0EEEJSJ_NSB_IJNST_ISG_SD_EENST_ISH_SD_EEEEESK_NSB_IJNSB_IJlllEEESD_SU_EEESK_S1Q_NS1H_6fusion15FusionCallbacksIS1L_NS1R_17LinearCombinationISK_fSK_fLNS_15FloatRoundStyleE2EEESJ_S1O_JEEENSA_5SM1004TMEM4LOAD26SM100_TMEM_LOAD_16dp256b4xES12_S1C_NSA_17SM75_U32x4_LDSM_NENSA_21SM90_TMA_STORE_IM2COLES1C_NSA_17SM90_U32x4_STSM_NENSA_39AutoVectorizingCopyWithAssumedAlignmentILi128EEEEEEvvEEEEvNT_6ParamsE,"ax",@progbits
	.align	128
.text._ZN7cutlass13device_kernelINS_4conv6kernel13ConvUniversalINS1_16ConvProblemShapeILNS1_8OperatorE0ELi2EEENS1_10collective14CollectiveConvINS1_47MainloopSm100TmaUmmaWarpSpecializedImplicitGemmILS5_0ELi26ELi2ELi1ELi2EN4cute5tupleIJNSA_1CILi1EEESD_SD_EEEEENSB_IJNSC_ILi64EEESG_NSB_IJNSC_ILi32EEEEEEEEENS_6half_tESK_NSA_8TiledMMAINSA_8MMA_AtomIJNSA_20SM100_MMA_F16BF16_SSISK_SK_fLi64ELi64ELNSA_4UMMA5MajorE0ELSP_0ELNSO_7ScaleInE0ELSQ_0EEEEEENSA_6LayoutISE_NSB_IJNSC_ILi0EEESU_SU_EEEEENSB_IJNSA_10UnderscoreESX_SX_EEEEENS7_6detail27Sm100ImplicitGemmTileTraitsINSA_20SM90_TMA_LOAD_IM2COLENSA_14ComposedLayoutINSA_7SwizzleILi2ELi4ELi3EEENSA_18smem_ptr_flag_bitsILi16EEENST_INSB_IJNSC_ILi8EEESH_EEENSB_IJSH_SD_EEEEEEEvEENS11_INSA_13SM90_TMA_LOADES1C_vEEEENS_8epilogue10collective18CollectiveEpilogueINS1H_23Sm100TmaWarpSpecializedILi3ELi2ELi16ELb1ELb0EEEJSJ_NSB_IJNST_ISG_SD_EENST_ISH_SD_EEEEESK_NSB_IJNSB_IJlllEEESD_SU_EEESK_S1Q_NS1H_6fusion15FusionCallbacksIS1L_NS1R_17LinearCombinationISK_fSK_fLNS_15FloatRoundStyleE2EEESJ_S1O_JEEENSA_5SM1004TMEM4LOAD26SM100_TMEM_LOAD_16dp256b4xES12_S1C_NSA_17SM75_U32x4_LDSM_NENSA_21SM90_TMA_STORE_IM2COLES1C_NSA_17SM90_U32x4_STSM_NENSA_39AutoVectorizingCopyWithAssumedAlignmentILi128EEEEEEvvEEEEvNT_6ParamsE:
        .type           _ZN7cutlass13device_kernelINS_4conv6kernel13ConvUniversalINS1_16ConvProblemShapeILNS1_8OperatorE0ELi2EEENS1_10collective14CollectiveConvINS1_47MainloopSm100TmaUmmaWarpSpecializedImplicitGemmILS5_0ELi26ELi2ELi1ELi2EN4cute5tupleIJNSA_1CILi1EEESD_SD_EEEEENSB_IJNSC_ILi64EEESG_NSB_IJNSC_ILi32EEEEEEEEENS_6half_tESK_NSA_8TiledMMAINSA_8MMA_AtomIJNSA_20SM100_MMA_F16BF16_SSISK_SK_fLi64ELi64ELNSA_4UMMA5MajorE0ELSP_0ELNSO_7ScaleInE0ELSQ_0EEEEEENSA_6LayoutISE_NSB_IJNSC_ILi0EEESU_SU_EEEEENSB_IJNSA_10UnderscoreESX_SX_EEEEENS7_6detail27Sm100ImplicitGemmTileTraitsINSA_20SM90_TMA_LOAD_IM2COLENSA_14ComposedLayoutINSA_7SwizzleILi2ELi4ELi3EEENSA_18smem_ptr_flag_bitsILi16EEENST_INSB_IJNSC_ILi8EEESH_EEENSB_IJSH_SD_EEEEEEEvEENS11_INSA_13SM90_TMA_LOADES1C_vEEEENS_8epilogue10collective18CollectiveEpilogueINS1H_23Sm100TmaWarpSpecializedILi3ELi2ELi16ELb1ELb0EEEJSJ_NSB_IJNST_ISG_SD_EENST_ISH_SD_EEEEESK_NSB_IJNSB_IJlllEEESD_SU_EEESK_S1Q_NS1H_6fusion15FusionCallbacksIS1L_NS1R_17LinearCombinationISK_fSK_fLNS_15FloatRoundStyleE2EEESJ_S1O_JEEENSA_5SM1004TMEM4LOAD26SM100_TMEM_LOAD_16dp256b4xES12_S1C_NSA_17SM75_U32x4_LDSM_NENSA_21SM90_TMA_STORE_IM2COLES1C_NSA_17SM90_U32x4_STSM_NENSA_39AutoVectorizingCopyWithAssumedAlignmentILi128EEEEEEvvEEEEvNT_6ParamsE,@function
        .size           _ZN7cutlass13device_kernelINS_4conv6kernel13ConvUniversalINS1_16ConvProblemShapeILNS1_8OperatorE0ELi2EEENS1_10collective14CollectiveConvINS1_47MainloopSm100TmaUmmaWarpSpecializedImplicitGemmILS5_0ELi26ELi2ELi1ELi2EN4cute5tupleIJNSA_1CILi1EEESD_SD_EEEEENSB_IJNSC_ILi64EEESG_NSB_IJNSC_ILi32EEEEEEEEENS_6half_tESK_NSA_8TiledMMAINSA_8MMA_AtomIJNSA_20SM100_MMA_F16BF16_SSISK_SK_fLi64ELi64ELNSA_4UMMA5MajorE0ELSP_0ELNSO_7ScaleInE0ELSQ_0EEEEEENSA_6LayoutISE_NSB_IJNSC_ILi0EEESU_SU_EEEEENSB_IJNSA_10UnderscoreESX_SX_EEEEENS7_6detail27Sm100ImplicitGemmTileTraitsINSA_20SM90_TMA_LOAD_IM2COLENSA_14ComposedLayoutINSA_7SwizzleILi2ELi4ELi3EEENSA_18smem_ptr_flag_bitsILi16EEENST_INSB_IJNSC_ILi8EEESH_EEENSB_IJSH_SD_EEEEEEEvEENS11_INSA_13SM90_TMA_LOADES1C_vEEEENS_8epilogue10collective18CollectiveEpilogueINS1H_23Sm100TmaWarpSpecializedILi3ELi2ELi16ELb1ELb0EEEJSJ_NSB_IJNST_ISG_SD_EENST_ISH_SD_EEEEESK_NSB_IJNSB_IJlllEEESD_SU_EEESK_S1Q_NS1H_6fusion15FusionCallbacksIS1L_NS1R_17LinearCombinationISK_fSK_fLNS_15FloatRoundStyleE2EEESJ_S1O_JEEENSA_5SM1004TMEM4LOAD26SM100_TMEM_LOAD_16dp256b4xES12_S1C_NSA_17SM75_U32x4_LDSM_NENSA_21SM90_TMA_STORE_IM2COLES1C_NSA_17SM90_U32x4_STSM_NENSA_39AutoVectorizingCopyWithAssumedAlignmentILi128EEEEEEvvEEEEvNT_6ParamsE,(.L_x_210 - _ZN7cutlass13device_kernelINS_4conv6kernel13ConvUniversalINS1_16ConvProblemShapeILNS1_8OperatorE0ELi2EEENS1_10collective14CollectiveConvINS1_47MainloopSm100TmaUmmaWarpSpecializedImplicitGemmILS5_0ELi26ELi2ELi1ELi2EN4cute5tupleIJNSA_1CILi1EEESD_SD_EEEEENSB_IJNSC_ILi64EEESG_NSB_IJNSC_ILi32EEEEEEEEENS_6half_tESK_NSA_8TiledMMAINSA_8MMA_AtomIJNSA_20SM100_MMA_F16BF16_SSISK_SK_fLi64ELi64ELNSA_4UMMA5MajorE0ELSP_0ELNSO_7ScaleInE0ELSQ_0EEEEEENSA_6LayoutISE_NSB_IJNSC_ILi0EEESU_SU_EEEEENSB_IJNSA_10UnderscoreESX_SX_EEEEENS7_6detail27Sm100ImplicitGemmTileTraitsINSA_20SM90_TMA_LOAD_IM2COLENSA_14ComposedLayoutINSA_7SwizzleILi2ELi4ELi3EEENSA_18smem_ptr_flag_bitsILi16EEENST_INSB_IJNSC_ILi8EEESH_EEENSB_IJSH_SD_EEEEEEEvEENS11_INSA_13SM90_TMA_LOADES1C_vEEEENS_8epilogue10collective18CollectiveEpilogueINS1H_23Sm100TmaWarpSpecializedILi3ELi2ELi16ELb1ELb0EEEJSJ_NSB_IJNST_ISG_SD_EENST_ISH_SD_EEEEESK_NSB_IJNSB_IJlllEEESD_SU_EEESK_S1Q_NS1H_6fusion15FusionCallbacksIS1L_NS1R_17LinearCombinationISK_fSK_fLNS_15FloatRoundStyleE2EEESJ_S1O_JEEENSA_5SM1004TMEM4LOAD26SM100_TMEM_LOAD_16dp256b4xES12_S1C_NSA_17SM75_U32x4_LDSM_NENSA_21SM90_TMA_STORE_IM2COLES1C_NSA_17SM90_U32x4_STSM_NENSA_39AutoVectorizingCopyWithAssumedAlignmentILi128EEEEEEvvEEEEvNT_6ParamsE)
        .other          _ZN7cutlass13device_kernelINS_4conv6kernel13ConvUniversalINS1_16ConvProblemShapeILNS1_8OperatorE0ELi2EEENS1_10collective14CollectiveConvINS1_47MainloopSm100TmaUmmaWarpSpecializedImplicitGemmILS5_0ELi26ELi2ELi1ELi2EN4cute5tupleIJNSA_1CILi1EEESD_SD_EEEEENSB_IJNSC_ILi64EEESG_NSB_IJNSC_ILi32EEEEEEEEENS_6half_tESK_NSA_8TiledMMAINSA_8MMA_AtomIJNSA_20SM100_MMA_F16BF16_SSISK_SK_fLi64ELi64ELNSA_4UMMA5MajorE0ELSP_0ELNSO_7ScaleInE0ELSQ_0EEEEEENSA_6LayoutISE_NSB_IJNSC_ILi0EEESU_SU_EEEEENSB_IJNSA_10UnderscoreESX_SX_EEEEENS7_6detail27Sm100ImplicitGemmTileTraitsINSA_20SM90_TMA_LOAD_IM2COLENSA_14ComposedLayoutINSA_7SwizzleILi2ELi4ELi3EEENSA_18smem_ptr_flag_bitsILi16EEENST_INSB_IJNSC_ILi8EEESH_EEENSB_IJSH_SD_EEEEEEEvEENS11_INSA_13SM90_TMA_LOADES1C_vEEEENS_8epilogue10collective18CollectiveEpilogueINS1H_23Sm100TmaWarpSpecializedILi3ELi2ELi16ELb1ELb0EEEJSJ_NSB_IJNST_ISG_SD_EENST_ISH_SD_EEEEESK_NSB_IJNSB_IJlllEEESD_SU_EEESK_S1Q_NS1H_6fusion15FusionCallbacksIS1L_NS1R_17LinearCombinationISK_fSK_fLNS_15FloatRoundStyleE2EEESJ_S1O_JEEENSA_5SM1004TMEM4LOAD26SM100_TMEM_LOAD_16dp256b4xES12_S1C_NSA_17SM75_U32x4_LDSM_NENSA_21SM90_TMA_STORE_IM2COLES1C_NSA_17SM90_U32x4_STSM_NENSA_39AutoVectorizingCopyWithAssumedAlignmentILi128EEEEEEvvEEEEvNT_6ParamsE,@"STO_CUDA_ENTRY STV_DEFAULT"
_ZN7cutlass13device_kernelINS_4conv6kernel13ConvUniversalINS1_16ConvProblemShapeILNS1_8OperatorE0ELi2EEENS1_10collective14CollectiveConvINS1_47MainloopSm100TmaUmmaWarpSpecializedImplicitGemmILS5_0ELi26ELi2ELi1ELi2EN4cute5tupleIJNSA_1CILi1EEESD_SD_EEEEENSB_IJNSC_ILi64EEESG_NSB_IJNSC_ILi32EEEEEEEEENS_6half_tESK_NSA_8TiledMMAINSA_8MMA_AtomIJNSA_20SM100_MMA_F16BF16_SSISK_SK_fLi64ELi64ELNSA_4UMMA5MajorE0ELSP_0ELNSO_7ScaleInE0ELSQ_0EEEEEENSA_6LayoutISE_NSB_IJNSC_ILi0EEESU_SU_EEEEENSB_IJNSA_10UnderscoreESX_SX_EEEEENS7_6detail27Sm100ImplicitGemmTileTraitsINSA_20SM90_TMA_LOAD_IM2COLENSA_14ComposedLayoutINSA_7SwizzleILi2ELi4ELi3EEENSA_18smem_ptr_flag_bitsILi16EEENST_INSB_IJNSC_ILi8EEESH_EEENSB_IJSH_SD_EEEEEEEvEENS11_INSA_13SM90_TMA_LOADES1C_vEEEENS_8epilogue10collective18CollectiveEpilogueINS1H_23Sm100TmaWarpSpecializedILi3ELi2ELi16ELb1ELb0EEEJSJ_NSB_IJNST_ISG_SD_EENST_ISH_SD_EEEEESK_NSB_IJNSB_IJlllEEESD_SU_EEESK_S1Q_NS1H_6fusion15FusionCallbacksIS1L_NS1R_17LinearCombinationISK_fSK_fLNS_15FloatRoundStyleE2EEESJ_S1O_JEEENSA_5SM1004TMEM4LOAD26SM100_TMEM_LOAD_16dp256b4xES12_S1C_NSA_17SM75_U32x4_LDSM_NENSA_21SM90_TMA_STORE_IM2COLES1C_NSA_17SM90_U32x4_STSM_NENSA_39AutoVectorizingCopyWithAssumedAlignmentILi128EEEEEEvvEEEEvNT_6ParamsE:
[----:B------:R-:W1:Y:S01]  /*0000*/  LDC R1, c[0x0][0x37c] ;  /* 0x0000df00ff017b82 */ /* 0x000e620000000800 */
[----:B------:R-:W2:Y:S07]  /*0010*/  S2R R76, SR_TID.X ;  /* 0x00000000004c7919 */ /* 0x000eae0000002100 */
[----:B------:R-:W3:Y:S01]  /*0020*/  LDC.64 R2, c[0x0][0x890] ;  /* 0x00022400ff027b82 */ /* 0x000ee20000000a00 */
[----:B------:R-:W4:Y:S01]  /*0030*/  LDCU.64 UR50, c[0x0][0x358] ;  /* 0x00006b00ff3277ac */ /* 0x000f220008000a00 */
[----:B-1----:R-:W-:Y:S01]  /*0040*/  VIADD R1, R1, 0xfffffff8 ;  /* 0xfffffff801017836 */ /* 0x002fe20000000000 */
[----:B------:R-:W-:-:S02]  /*0050*/  PRMT R63, RZ, 0x7610, R63 ;  /* 0x00007610ff3f7816 */ /* 0x000fc4000000003f */
[----:B------:R-:W-:Y:S02]  /*0060*/  ELECT P2, URZ, PT ;  /* 0x0000000000ff782f */ /* 0x000fe40003840000 */
[----:B---3--:R-:W-:-:S04]  /*0070*/  ISETP.NE.U32.AND P0, PT, R2, RZ, PT ;  /* 0x000000ff0200720c */ /* 0x008fc80003f05070 */
[----:B------:R-:W-:Y:S02]  /*0080*/  ISETP.NE.AND.EX P0, PT, R3, RZ, PT, P0 ;  /* 0x000000ff0300720c */ /* 0x000fe40003f05300 */
[----:B--2---:R-:W-:-:S05]  /*0090*/  SHF.R.U32.HI R77, RZ, 0x5, R76 ;  /* 0x00000005ff4d7819 */ /* 0x004fca000001164c */
[----:B------:R-:W1:Y:S02]  /*00a0*/  SHFL.IDX PT, R0, R77, RZ, 0x1f ;  /* 0x00001fff4d007589 */ /* 0x000e6400000e0000 */
[----:B-1----:R-:W-:-:S04]  /*00b0*/  R2UR UR6, R0 ;  /* 0x00000000000672ca */ /* 0x002fc800000e0000 */
[----:B----4-:R-:W-:Y:S05]  /*00c0*/  @P0 BRA `(.L_x_0) ;  /* 0x00000000002c0947 */ /* 0x010fea0003800000 */
[----:B------:R-:W1:Y:S02]  /*00d0*/  LDCU.64 UR4, c[0x0][0x888] ;  /* 0x00011100ff0477ac */ /* 0x000e640008000a00 */
[----:B-1----:R-:W-:-:S04]  /*00e0*/  UISETP.NE.U32.AND UP0, UPT, UR4, URZ, UPT ;  /* 0x000000ff0400728c */ /* 0x002fc8000bf05070 */
[----:B------:R-:W-:-:S09]  /*00f0*/  UISETP.NE.AND.EX UP0, UPT, UR5, URZ, UPT, UP0 ;  /* 0x000000ff0500728c */ /* 0x000fd2000bf05300 */
[----:B------:R-:W-:Y:S05]  /*0100*/  BRA.U !UP0, `(.L_x_1) ;  /* 0x0000000108107547 */ /* 0x000fea000b800000 */
[----:B------:R-:W1:Y:S02]  /*0110*/  LDC.64 R4, c[0x0][0x888] ;  /* 0x00022200ff047b82 */ /* 0x000e640000000a00 */
[----:B-1----:R1:W5:Y:S01]  /*0120*/  LDG.E R35, desc[UR50][R4.64] ;  /* 0x0000003204237981 */ /* 0x002362000c1e1900 */
[----:B------:R-:W-:Y:S01]  /*0130*/  HFMA2 R63, -RZ, RZ, 0, 5.9604644775390625e-08 ;  /* 0x00000001ff3f7431 */ /* 0x000fe200000001ff */
[----:B------:R-:W-:Y:S05]  /*0140*/  BRA `(.L_x_0) ;  /* 0x00000000000c7947 */ /* 0x000fea0003800000 */
.L_x_1:
[----:B------:R-:W1:Y:S01]  /*0150*/  LDCU UR4, c[0x0][0x880] ;  /* 0x00011000ff0477ac */ /* 0x000e620008000800 */
[----:B------:R-:W-:Y:S01]  /*0160*/  HFMA2 R63, -RZ, RZ, 0, 5.9604644775390625e-08 ;  /* 0x00000001ff3f7431 */ /* 0x000fe200000001ff */
[----:B-1----:R-:W-:-:S07]  /*0170*/  MOV R35, UR4 ;  /* 0x0000000400237c02 */ /* 0x002fce0008000f00 */
.L_x_0:
[----:B------:R-:W2:Y:S02]  /*0180*/  LDCU.64 UR4, c[0x0][0x8b0] ;  /* 0x00011600ff0477ac */ /* 0x000ea40008000a00 */
[----:B--2---:R-:W-:-:S04]  /*0190*/  UISETP.NE.U32.AND UP0, UPT, UR4, URZ, UPT ;  /* 0x000000ff0400728c */ /* 0x004fc8000bf05070 */
[----:B------:R-:W-:-:S09]  /*01a0*/  UISETP.NE.AND.EX UP0, UPT, UR5, URZ, UPT, UP0 ;  /* 0x000000ff0500728c */ /* 0x000fd2000bf05300 */
[----:B------:R-:W-:Y:S05]  /*01b0*/  BRA.U UP0, `(.L_x_2) ;  /* 0x0000000100247547 */ /* 0x000fea000b800000 */
[----:B------:R-:W2:Y:S02]  /*01c0*/  LDCU.64 UR4, c[0x0][0x8a8] ;  /* 0x00011500ff0477ac */ /* 0x000ea40008000a00 */
[----:B--2---:R-:W-:-:S04]  /*01d0*/  UISETP.NE.U32.AND UP0, UPT, UR4, URZ, UPT ;  /* 0x000000ff0400728c */ /* 0x004fc8000bf05070 */
[----:B------:R-:W-:-:S09]  /*01e0*/  UISETP.NE.AND.EX UP0, UPT, UR5, URZ, UPT, UP0 ;  /* 0x000000ff0500728c */ /* 0x000fd2000bf05300 */
[----:B------:R-:W-:Y:S05]  /*01f0*/  BRA.U !UP0, `(.L_x_3) ;  /* 0x00000001080c7547 */ /* 0x000fea000b800000 */
[----:B-1----:R-:W1:Y:S02]  /*0200*/  LDC.64 R4, c[0x0][0x8a8] ;  /* 0x00022a00ff047b82 */ /* 0x002e640000000a00 */
[----:B-1----:R2:W5:Y:S01]  /*0210*/  LDG.E R33, desc[UR50][R4.64] ;  /* 0x0000003204217981 */ /* 0x002562000c1e1900 */
[----:B------:R-:W-:Y:S05]  /*0220*/  BRA `(.L_x_2) ;  /* 0x0000000000087947 */ /* 0x000fea0003800000 */
.L_x_3:
[----:B------:R-:W2:Y:S02]  /*0230*/  LDCU UR4, c[0x0][0x8a0] ;  /* 0x00011400ff0477ac */ /* 0x000ea40008000800 */
[----:B--2---:R-:W-:Y:S02]  /*0240*/  MOV R33, UR4 ;  /* 0x0000000400217c02 */ /* 0x004fe40008000f00 */
.L_x_2:
[----:B-12---:R-:W1:Y:S01]  /*0250*/  LDC.64 R4, c[0x0][0x888] ;  /* 0x00022200ff047b82 */ /* 0x006e620000000a00 */
[----:B------:R-:W-:Y:S01]  /*0260*/  IMAD.U32 R0, RZ, RZ, UR6 ;  /* 0x00000006ff007e24 */ /* 0x000fe2000f8e00ff */
[----:B------:R-:W-:Y:S01]  /*0270*/  ISETP.EQ.U32.AND P4, PT, R2, RZ, PT ;  /* 0x000000ff0200720c */ /* 0x000fe20003f82070 */
[----:B------:R-:W-:Y:S03]  /*0280*/  BSSY.RECONVERGENT B0, `(.L_x_4) ;  /* 0x0000012000007945 */ /* 0x000fe60003800200 */
[----:B------:R-:W-:Y:S02]  /*0290*/  ISETP.NE.OR P1, PT, R0, 0x1, !P2 ;  /* 0x000000010000780c */ /* 0x000fe40005725670 */
[----:B-1----:R-:W-:-:S04]  /*02a0*/  ISETP.NE.U32.AND P0, PT, R4, RZ, PT ;  /* 0x000000ff0400720c */ /* 0x002fc80003f05070 */
[----:B------:R-:W-:-:S13]  /*02b0*/  ISETP.NE.AND.EX P0, PT, R5, RZ, PT, P0 ;  /* 0x000000ff0500720c */ /* 0x000fda0003f05300 */
[----:B------:R-:W-:Y:S01]  /*02c0*/  VOTEU.ANY UP4, P0 ;  /* 0x0000000000ff7886 */ /* 0x000fe20000080100 */
[----:B------:R-:W-:Y:S02]  /*02d0*/  PLOP3.LUT P3, PT, PT, PT, UP4, 0x80, 0x8 ;  /* 0x000000000008781c */ /* 0x000fe40003f6f048 */
[----:B------:R-:W-:Y:S02]  /*02e0*/  ISETP.NE.OR P0, PT, R0, 0x3, !P2 ;  /* 0x000000030000780c */ /* 0x000fe40005705670 */
[----:B------:R-:W-:-:S04]  /*02f0*/  ISETP.EQ.OR.EX P5, PT, R3, RZ, !P3, P4 ;  /* 0x000000ff0300720c */ /* 0x000fc80005fa2740 */
[----:B------:R-:W-:Y:S01]  /*0300*/  P2R R78, PR, RZ, 0x20 ;  /* 0x00000020ff4e7803 */ /* 0x000fe20000000000 */
[----:B------:R-:W-:Y:S05]  /*0310*/  @P1 BRA `(.L_x_5) ;  /* 0x0000000000201947 */ /* 0x000fea0003800000 */
[----:B------:R-:W1:Y:S02]  /*0320*/  LDCU.64 UR4, c[0x0][0x348] ;  /* 0x00006900ff0477ac */ /* 0x000e640008000a00 */
[----:B-1----:R-:W-:Y:S02]  /*0330*/  UIADD3 UR8, UP1, UPT, UR4, 0x80, URZ ;  /* 0x0000008004087890 */ /* 0x002fe4000ff3e0ff */
[----:B------:R-:W-:Y:S02]  /*0340*/  UIADD3 UR4, UP0, UPT, UR4, 0x180, URZ ;  /* 0x0000018004047890 */ /* 0x000fe4000ff1e0ff */
[----:B------:R-:W-:Y:S02]  /*0350*/  UIADD3.X UR9, UPT, UPT, URZ, UR5, URZ, UP1, !UPT ;  /* 0x00000005ff097290 */ /* 0x000fe40008ffe4ff */
[----:B------:R-:W-:-:S07]  /*0360*/  UIADD3.X UR5, UPT, UPT, URZ, UR5, URZ, UP0, !UPT ;  /* 0x00000005ff057290 */ /* 0x000fce00087fe4ff */
[----:B------:R1:W-:Y:S02]  /*0370*/  UTMACCTL.PF [UR8] ;  /* 0x00000000080079b9 */ /* 0x0003e40008040000 */
[----:B------:R1:W-:Y:S02]  /*0380*/  UTMACCTL.PF [UR4] ;  /* 0x00000000040079b9 */ /* 0x0003e40008040000 */
[----:B-1----:R-:W-:Y:S01]  /*0390*/  NOP ;  /* 0x0000000000007918 */ /* 0x002fe20000000000 */
.L_x_5:
[----:B------:R-:W-:Y:S05]  /*03a0*/  BSYNC.RECONVERGENT B0 ;  /* 0x0000000000007941 */ /* 0x000fea0003800200 */
.L_x_4:
[----:B------:R-:W-:Y:S04]  /*03b0*/  BSSY.RECONVERGENT B0, `(.L_x_6) ;  /* 0x000000a000007945 */ /* 0x000fe80003800200 */
        /* <DEDUP_REMOVED lines=9> */
.L_x_7:
[----:B------:R-:W-:Y:S05]  /*0450*/  BSYNC.RECONVERGENT B0 ;  /* 0x0000000000007941 */ /* 0x000fea0003800200 */
.L_x_6:
[----:B------:R-:W-:Y:S01]  /*0460*/  UPLOP3.LUT UP1, UPT, UPT, UPT, UPT, 0x80, 0x8 ;  /* 0x000000000008789c */ /* 0x000fe20003f2f070 */
[----:B------:R-:W-:Y:S10]  /*0470*/  @!P5 BRA `(.L_x_8) ;  /* 0x000000000024d947 */ /* 0x000ff40003800000 */
[----:B------:R-:W-:Y:S01]  /*0480*/  ISETP.NE.U32.AND P1, PT, R2, RZ, PT ;  /* 0x000000ff0200720c */ /* 0x000fe20003f25070 */
[----:B------:R-:W-:Y:S01]  /*0490*/  USEL UR4, URZ, 0xffffffff, UP4 ;  /* 0xffffffffff047887 */ /* 0x000fe2000a000000 */
[----:B-----5:R-:W-:Y:S02]  /*04a0*/  FSETP.NEU.AND P0, PT, R35, RZ, PT ;  /* 0x000000ff2300720b */ /* 0x020fe40003f0d000 */
[----:B------:R-:W-:-:S11]  /*04b0*/  ISETP.NE.AND.EX P1, PT, R3, RZ, PT, P1 ;  /* 0x000000ff0300720c */ /* 0x000fd60003f25310 */
[----:B------:R-:W-:Y:S02]  /*04c0*/  VOTEU.ANY UP0, P0 ;  /* 0x0000000000ff7886 */ /* 0x000fe40000000100 */
[----:B------:R-:W-:-:S05]  /*04d0*/  VOTEU.ANY UP1, P1 ;  /* 0x0000000000ff7886 */ /* 0x000fca0000820100 */
[----:B------:R-:W-:-:S04]  /*04e0*/  @!UP1 USEL UR4, URZ, 0xffffffff, UP0 ;  /* 0xffffffffff049887 */ /* 0x000fc80008000000 */
[----:B------:R-:W-:-:S04]  /*04f0*/  ULOP3.LUT UR4, UR4, 0x1, URZ, 0xc0, !UPT ;  /* 0x0000000104047892 */ /* 0x000fc8000f8ec0ff */
[----:B------:R-:W-:-:S11]  /*0500*/  UISETP.NE.U32.AND UP1, UPT, UR4, 0x1, UPT ;  /* 0x000000010400788c */ /* 0x000fd6000bf25070 */
.L_x_8:
[----:B------:R-:W1:Y:S01]  /*0510*/  SHFL.IDX PT, R2, R77, RZ, 0x1f ;  /* 0x00001fff4d027589 */ /* 0x000e6200000e0000 */
[----:B------:R-:W-:-:S04]  /*0520*/  UISETP.NE.AND UP0, UPT, UR6, 0x2, UPT ;  /* 0x000000020600788c */ /* 0x000fc8000bf05270 */
[----:B------:R-:W-:Y:S01]  /*0530*/  USEL UR15, URZ, 0x1, UP0 ;  /* 0x00000001ff0f7887 */ /* 0x000fe20008000000 */
[----:B-1----:R-:W-:-:S13]  /*0540*/  ISETP.NE.AND P0, PT, R2, RZ, PT ;  /* 0x000000ff0200720c */ /* 0x002fda0003f05270 */
[----:B------:R-:W-:Y:S05]  /*0550*/  @P0 BRA `(.L_x_9) ;  /* 0x0000000400040947 */ /* 0x000fea0003800000 */
[----:B------:R-:W-:Y:S01]  /*0560*/  ELECT P0, URZ, PT ;  /* 0x0000000000ff782f */ /* 0x000fe20003800000 */
[----:B------:R-:W-:-:S12]  /*0570*/  BSSY.RECONVERGENT B0, `(.L_x_9) ;  /* 0x000003f000007945 */ /* 0x000fd80003800200 */
[----:B------:R-:W-:Y:S05]  /*0580*/  @!P0 BRA `(.L_x_10) ;  /* 0x0000000000f48947 */ /* 0x000fea0003800000 */
[----:B------:R-:W1:Y:S01]  /*0590*/  S2UR UR5, SR_CgaCtaId ;  /* 0x00000000000579c3 */ /* 0x000e620000008800 */
[----:B------:R-:W-:Y:S01]  /*05a0*/  UMOV UR7, 0x400 ;  /* 0x0000040000077882 */ /* 0x000fe20000000000 */
[----:B------:R-:W-:Y:S02]  /*05b0*/  UMOV UR4, 0x1 ;  /* 0x0000000100047882 */ /* 0x000fe40000000000 */
[----:B------:R-:W-:-:S04]  /*05c0*/  UIADD3 UR8, UPT, UPT, -UR4, 0x100000, URZ ;  /* 0x0010000004087890 */ /* 0x000fc8000fffe1ff */
[----:B------:R-:W-:Y:S02]  /*05d0*/  USHF.L.U32 UR9, UR8, 0xb, URZ ;  /* 0x0000000b08097899 */ /* 0x000fe400080006ff */
[----:B------:R-:W-:Y:S02]  /*05e0*/  USHF.L.U32 UR8, UR8, 0x1, URZ ;  /* 0x0000000108087899 */ /* 0x000fe400080006ff */
[----:B-1----:R-:W-:Y:S01]  /*05f0*/  ULEA UR5, UR5, UR7, 0x18 ;  /* 0x0000000705057291 */ /* 0x002fe2000f8ec0ff */
[----:B------:R-:W1:Y:S11]  /*0600*/  FENCE.VIEW.ASYNC.S ;  /* 0x00000000000073c6 */ /* 0x000e760000000000 */
[----:B-1----:R1:W2:Y:S01]  /*0610*/  SYNCS.EXCH.64 URZ, [UR5], UR8 ;  /* 0x0000000805ff75b2 */ /* 0x0022a20008000100 */
[----:B------:R1:W3:Y:S01]  /*0620*/  SYNCS.EXCH.64 URZ, [UR5+0xd0], UR8 ;  /* 0x0000d00805ff75b2 */ /* 0x0002e20008000100 */
[----:B------:R1:W4:Y:S01]  /*0630*/  SYNCS.EXCH.64 URZ, [UR5+0x8], UR8 ;  /* 0x0000080805ff75b2 */ /* 0x0003220008000100 */
[----:B------:R1:W1:Y:S01]  /*0640*/  SYNCS.EXCH.64 URZ, [UR5+0xd8], UR8 ;  /* 0x0000d80805ff75b2 */ /* 0x0002620008000100 */
        /* <DEDUP_REMOVED lines=48> */
[----:B--234-:R-:W-:Y:S01]  /*0950*/  NOP ;  /* 0x0000000000007918 */ /* 0x01cfe20000000000 */
.L_x_10:
[----:B-1----:R-:W-:Y:S05]  /*0960*/  BSYNC.RECONVERGENT B0 ;  /* 0x0000000000007941 */ /* 0x002fea0003800200 */
.L_x_9:
[----:B------:R-:W1:Y:S01]  /*0970*/  SHFL.IDX PT, R2, R77, RZ, 0x1f ;  /* 0x00001fff4d027589 */ /* 0x000e6200000e0000 */
[----:B------:R-:W-:Y:S01]  /*0980*/  NOP ;  /* 0x0000000000007918 */ /* 0x000fe20000000000 */
[----:B-1----:R-:W-:-:S13]  /*0990*/  ISETP.NE.AND P0, PT, R2, 0x1, PT ;  /* 0x000000010200780c */ /* 0x002fda0003f05270 */
[----:B------:R-:W-:Y:S05]  /*09a0*/  @P0 BRA `(.L_x_11) ;  /* 0x0000000000500947 */ /* 0x000fea0003800000 */
[----:B------:R-:W1:Y:S01]  /*09b0*/  S2UR UR7, SR_CgaCtaId ;  /* 0x00000000000779c3 */ /* 0x000e620000008800 */
[----:B------:R-:W-:Y:S01]  /*09c0*/  UMOV UR8, 0x400 ;  /* 0x0000040000087882 */ /* 0x000fe20000000000 */
[----:B------:R-:W-:Y:S01]  /*09d0*/  UMOV UR5, 0x20 ;  /* 0x0000002000057882 */ /* 0x000fe20000000000 */
[----:B------:R-:W-:Y:S01]  /*09e0*/  UMOV UR4, 0x80 ;  /* 0x0000008000047882 */ /* 0x000fe20000000000 */
[----:B------:R-:W-:Y:S01]  /*09f0*/  ELECT P0, URZ, PT ;  /* 0x0000000000ff782f */ /* 0x000fe20003800000 */
[----:B-1----:R-:W-:Y:S02]  /*0a00*/  ULEA UR7, UR7, UR8, 0x18 ;  /* 0x0000000807077291 */ /* 0x002fe4000f8ec0ff */
[----:B------:R-:W-:-:S04]  /*0a10*/  UIADD3 UR8, UPT, UPT, -UR5, 0x100000, URZ ;  /* 0x0010000005087890 */ /* 0x000fc8000fffe1ff */
[----:B------:R-:W-:Y:S02]  /*0a20*/  USHF.L.U32 UR9, UR8, 0xb, URZ ;  /* 0x0000000b08097899 */ /* 0x000fe400080006ff */
[----:B------:R-:W-:Y:S02]  /*0a30*/  USHF.L.U32 UR8, UR8, 0x1, URZ ;  /* 0x0000000108087899 */ /* 0x000fe400080006ff */
[----:B------:R-:W-:-:S04]  /*0a40*/  UIADD3 UR4, UPT, UPT, -UR4, 0x100000, URZ ;  /* 0x0010000004047890 */ /* 0x000fc8000fffe1ff */
[----:B------:R-:W-:Y:S02]  /*0a50*/  USHF.L.U32 UR5, UR4, 0xb, URZ ;  /* 0x0000000b04057899 */ /* 0x000fe400080006ff */
[----:B------:R-:W-:Y:S01]  /*0a60*/  USHF.L.U32 UR4, UR4, 0x1, URZ ;  /* 0x0000000104047899 */ /* 0x000fe200080006ff */
[----:B------:R-:W1:Y:S03]  /*0a70*/  FENCE.VIEW.ASYNC.S ;  /* 0x00000000000073c6 */ /* 0x000e660000000000 */
[----:B-1----:R1:W2:Y:S08]  /*0a80*/  SYNCS.EXCH.64 URZ, [UR7+0x1a0], UR8 ;  /* 0x0001a00807ff75b2 */ /* 0x0022b00008000100 */
[----:B------:R1:W3:Y:S01]  /*0a90*/  SYNCS.EXCH.64 URZ, [UR7+0x1b8], UR4 ;  /* 0x0001b80407ff75b2 */ /* 0x0002e20008000100 */
[----:B------:R1:W4:Y:S01]  /*0aa0*/  SYNCS.EXCH.64 URZ, [UR7+0x1a8], UR8 ;  /* 0x0001a80807ff75b2 */ /* 0x0003220008000100 */
[----:B------:R1:W1:Y:S01]  /*0ab0*/  SYNCS.EXCH.64 URZ, [UR7+0x1c0], UR4 ;  /* 0x0001c00407ff75b2 */ /* 0x0002620008000100 */
[----:B------:R1:W1:Y:S01]  /*0ac0*/  SYNCS.EXCH.64 URZ, [UR7+0x1b0], UR8 ;  /* 0x0001b00807ff75b2 */ /* 0x0002620008000100 */
[----:B------:R1:W1:Y:S01]  /*0ad0*/  SYNCS.EXCH.64 URZ, [UR7+0x1c8], UR4 ;  /* 0x0001c80407ff75b2 */ /* 0x0002620008000100 */
[----:B------:R-:W-:Y:S01]  /*0ae0*/  NOP ;  /* 0x0000000000007918 */ /* 0x000fe20000000000 */
.L_x_11:
[----:B------:R-:W2:Y:S01]  /*0af0*/  SHFL.IDX PT, R2, R77, RZ, 0x1f ;  /* 0x00001fff4d027589 */ /* 0x000ea200000e0000 */
[----:B------:R-:W-:Y:S01]  /*0b00*/  NOP ;  /* 0x0000000000007918 */ /* 0x000fe20000000000 */
[----:B--2---:R-:W-:-:S13]  /*0b10*/  ISETP.NE.AND P0, PT, R2, 0x3, PT ;  /* 0x000000030200780c */ /* 0x004fda0003f05270 */
[----:B------:R-:W-:Y:S05]  /*0b20*/  @P0 BRA `(.L_x_12) ;  /* 0x0000000000300947 */ /* 0x000fea0003800000 */
[----:B-1----:R-:W1:Y:S01]  /*0b30*/  S2UR UR5, SR_CgaCtaId ;  /* 0x00000000000579c3 */ /* 0x002e620000008800 */
[----:B------:R-:W-:Y:S01]  /*0b40*/  UMOV UR7, 0x400 ;  /* 0x0000040000077882 */ /* 0x000fe20000000000 */
[----:B------:R-:W-:Y:S01]  /*0b50*/  UMOV UR4, 0x20 ;  /* 0x0000002000047882 */ /* 0x000fe20000000000 */
[----:B------:R-:W-:Y:S01]  /*0b60*/  ELECT P0, URZ, PT ;  /* 0x0000000000ff782f */ /* 0x000fe20003800000 */
[----:B------:R-:W-:-:S04]  /*0b70*/  UIADD3 UR8, UPT, UPT, -UR4, 0x100000, URZ ;  /* 0x0010000004087890 */ /* 0x000fc8000fffe1ff */
[----:B------:R-:W-:Y:S02]  /*0b80*/  USHF.L.U32 UR9, UR8, 0xb, URZ ;  /* 0x0000000b08097899 */ /* 0x000fe400080006ff */
[----:B------:R-:W-:Y:S02]  /*0b90*/  USHF.L.U32 UR8, UR8, 0x1, URZ ;  /* 0x0000000108087899 */ /* 0x000fe400080006ff */
[----:B-1----:R-:W-:Y:S01]  /*0ba0*/  ULEA UR5, UR5, UR7, 0x18 ;  /* 0x0000000705057291 */ /* 0x002fe2000f8ec0ff */
[----:B------:R-:W1:Y:S11]  /*0bb0*/  FENCE.VIEW.ASYNC.S ;  /* 0x00000000000073c6 */ /* 0x000e760000000000 */
[----:B-1----:R2:W1:Y:S01]  /*0bc0*/  SYNCS.EXCH.64 URZ, [UR5+0x1d0], UR8 ;  /* 0x0001d00805ff75b2 */ /* 0x0024620008000100 */
[----:B------:R2:W1:Y:S02]  /*0bd0*/  SYNCS.EXCH.64 URZ, [UR5+0x1d8], UR8 ;  /* 0x0001d80805ff75b2 */ /* 0x0004640008000100 */
[----:B--2---:R-:W-:Y:S01]  /*0be0*/  NOP ;  /* 0x0000000000007918 */ /* 0x004fe20000000000 */
.L_x_12:
[----:B------:R-:W2:Y:S01]  /*0bf0*/  SHFL.IDX PT, R2, R77, RZ, 0x1f ;  /* 0x00001fff4d027589 */ /* 0x000ea200000e0000 */
[----:B------:R-:W-:Y:S01]  /*0c00*/  NOP ;  /* 0x0000000000007918 */ /* 0x000fe20000000000 */
[----:B--2---:R-:W-:-:S13]  /*0c10*/  ISETP.NE.AND P0, PT, R2, 0x4, PT ;  /* 0x000000040200780c */ /* 0x004fda0003f05270 */
[----:B------:R-:W-:Y:S05]  /*0c20*/  @P0 BRA `(.L_x_13) ;  /* 0x0000000000440947 */ /* 0x000fea0003800000 */
[----:B-1----:R-:W1:Y:S01]  /*0c30*/  S2UR UR5, SR_CgaCtaId ;  /* 0x00000000000579c3 */ /* 0x002e620000008800 */
[----:B------:R-:W-:Y:S01]  /*0c40*/  UMOV UR8, 0x100 ;  /* 0x0000010000087882 */ /* 0x000fe20000000000 */
[----:B------:R-:W-:Y:S01]  /*0c50*/  UMOV UR7, 0x400 ;  /* 0x0000040000077882 */ /* 0x000fe20000000000 */
[----:B------:R-:W-:Y:S01]  /*0c60*/  USEL UR8, UR8, 0xe0, UP1 ;  /* 0x000000e008087887 */ /* 0x000fe20008800000 */
[----:B------:R-:W-:Y:S01]  /*0c70*/  UMOV UR4, 0x1 ;  /* 0x0000000100047882 */ /* 0x000fe20000000000 */
[----:B------:R-:W-:Y:S01]  /*0c80*/  ELECT P0, URZ, PT ;  /* 0x0000000000ff782f */ /* 0x000fe20003800000 */
[----:B------:R-:W-:-:S04]  /*0c90*/  UIADD3 UR10, UPT, UPT, -UR4, 0x100000, URZ ;  /* 0x00100000040a7890 */ /* 0x000fc8000fffe1ff */
[----:B------:R-:W-:Y:S02]  /*0ca0*/  USHF.L.U32 UR11, UR10, 0xb, URZ ;  /* 0x0000000b0a0b7899 */ /* 0x000fe400080006ff */
[----:B------:R-:W-:Y:S02]  /*0cb0*/  USHF.L.U32 UR10, UR10, 0x1, URZ ;  /* 0x000000010a0a7899 */ /* 0x000fe400080006ff */
        /* <DEDUP_REMOVED lines=8> */
.L_x_13:
[----:B------:R-:W2:Y:S01]  /*0d40*/  SHFL.IDX PT, R2, R77, RZ, 0x1f ;  /* 0x00001fff4d027589 */ /* 0x000ea200000e0000 */
[----:B------:R-:W-:Y:S01]  /*0d50*/  NOP ;  /* 0x0000000000007918 */ /* 0x000fe20000000000 */
[----:B--2---:R-:W-:-:S13]  /*0d60*/  ISETP.NE.AND P0, PT, R2, 0x5, PT ;  /* 0x000000050200780c */ /* 0x004fda0003f05270 */
[----:B------:R-:W-:Y:S05]  /*0d70*/  @P0 BRA `(.L_x_14) ;  /* 0x0000000000480947 */ /* 0x000fea0003800000 */
[----:B-1----:R-:W1:Y:S01]  /*0d80*/  S2UR UR7, SR_CgaCtaId ;  /* 0x00000000000779c3 */ /* 0x002e620000008800 */
        /* <DEDUP_REMOVED lines=12> */
[----:B-1----:R2:W1:Y:S08]  /*0e50*/  SYNCS.EXCH.64 URZ, [UR7+0x1f0], UR8 ;  /* 0x0001f00807ff75b2 */ /* 0x0024700008000100 */
[----:B------:R2:W1:Y:S01]  /*0e60*/  SYNCS.EXCH.64 URZ, [UR7+0x200], UR4 ;  /* 0x0002000407ff75b2 */ /* 0x0004620008000100 */
[----:B------:R2:W1:Y:S01]  /*0e70*/  SYNCS.EXCH.64 URZ, [UR7+0x1f8], UR8 ;  /* 0x0001f80807ff75b2 */ /* 0x0004620008000100 */
[----:B------:R2:W1:Y:S02]  /*0e80*/  SYNCS.EXCH.64 URZ, [UR7+0x208], UR4 ;  /* 0x0002080407ff75b2 */ /* 0x0004640008000100 */
[----:B--2---:R-:W-:Y:S01]  /*0e90*/  NOP ;  /* 0x0000000000007918 */ /* 0x004fe20000000000 */
.L_x_14:
[----:B-1----:R-:W1:Y:S01]  /*0ea0*/  S2UR UR8, SR_CTAID.X ;  /* 0x00000000000879c3 */ /* 0x002e620000002500 */
[----:B------:R-:W-:-:S05]  /*0eb0*/  CS2R.32 R64, SR_CgaSize ;  /* 0x0000000000407805 */ /* 0x000fca0000008a00 */
[----:B------:R-:W-:-:S05]  /*0ec0*/  IMAD R64, R64, -0xa0, RZ ;  /* 0xffffff6040407824 */ /* 0x000fca00078e02ff */
[----:B------:R-:W-:-:S14]  /*0ed0*/  R2UR UR7, R64 ;  /* 0x00000000400772ca */ /* 0x000fdc00000e0000 */
[----:B------:R-:W2:Y:S01]  /*0ee0*/  LDCU UR7, c[0x0][UR7+0x2b0] ;  /* 0x00005600070777ac */ /* 0x000ea20008000800 */
[----:B------:R-:W1:Y:S01]  /*0ef0*/  S2R R19, SR_CTAID.Z ;  /* 0x0000000000137919 */ /* 0x000e620000002700 */
[----:B------:R-:W-:Y:S01]  /*0f00*/  NOP ;  /* 0x0000000000007918 */ /* 0x000fe20000000000 */
[----:B------:R-:W-:-:S05]  /*0f10*/  CS2R.32 R64, SR_CgaSize ;  /* 0x0000000000407805 */ /* 0x000fca0000008a00 */
[----:B------:R-:W-:-:S05]  /*0f20*/  IMAD R64, R64, -0xa0, RZ ;  /* 0xffffff6040407824 */ /* 0x000fca00078e02ff */
[----:B------:R-:W-:-:S14]  /*0f30*/  R2UR UR4, R64 ;  /* 0x00000000400472ca */ /* 0x000fdc00000e0000 */
[----:B------:R-:W3:Y:S01]  /*0f40*/  LDCU UR4, c[0x0][UR4+0x2b4] ;  /* 0x00005680040477ac */ /* 0x000ee20008000800 */
[----:B------:R-:W4:Y:S08]  /*0f50*/  S2UR UR5, SR_CTAID.Y ;  /* 0x00000000000579c3 */ /* 0x000f300000002600 */
[----:B------:R-:W3:Y:S01]  /*0f60*/  LDC R9, c[0x0][0xb24] ;  /* 0x0002c900ff097b82 */ /* 0x000ee20000000800 */
[----:B-1----:R-:W-:-:S02]  /*0f70*/  I2FP.F32.U32 R4, UR8 ;  /* 0x0000000800047c45 */ /* 0x002fc40008201000 */
[----:B------:R-:W-:-:S05]  /*0f80*/  CS2R.32 R5, SR_CgaSize ;  /* 0x0000000000057805 */ /* 0x000fca0000008a00 */
[----:B------:R-:W-:-:S06]  /*0f90*/  IMAD R5, R5, -0xa0, RZ ;  /* 0xffffff6005057824 */ /* 0x000fcc00078e02ff */
[----:B------:R-:W1:Y:S01]  /*0fa0*/  LDC R5, c[0x0][R5+0x2a0] ;  /* 0x0000a80005057b82 */ /* 0x000e620000000800 */
[----:B------:R-:W-:Y:S01]  /*0fb0*/  MOV R45, UR8 ;  /* 0x00000008002d7c02 */ /* 0x000fe20008000f00 */
[----:B--2---:R-:W-:Y:S01]  /*0fc0*/  FMUL R4, R4, UR7 ;  /* 0x0000000704047c20 */ /* 0x004fe20008400000 */
[----:B----4-:R-:W-:Y:S02]  /*0fd0*/  I2FP.F32.U32 R2, UR5 ;  /* 0x0000000500027c45 */ /* 0x010fe40008201000 */
[----:B------:R-:W-:-:S05]  /*0fe0*/  CS2R.32 R3, SR_CgaSize ;  /* 0x0000000000037805 */ /* 0x000fca0000008a00 */
[----:B------:R-:W-:-:S06]  /*0ff0*/  IMAD R3, R3, -0xa0, RZ ;  /* 0xffffff6003037824 */ /* 0x000fcc00078e02ff */
[----:B------:R-:W2:Y:S01]  /*1000*/  LDC R3, c[0x0][R3+0x2a4] ;  /* 0x0000a90003037b82 */ /* 0x000ea20000000800 */
[----:B------:R-:W4:Y:S01]  /*1010*/  F2I.U32.TRUNC.NTZ R64, R4 ;  /* 0x0000000400407305 */ /* 0x000f22000020f000 */
[----:B------:R-:W-:Y:S01]  /*1020*/  MOV R18, UR5 ;  /* 0x0000000500127c02 */ /* 0x000fe20008000f00 */
[----:B---3--:R-:W-:-:S05]  /*1030*/  FMUL R2, R2, UR4 ;  /* 0x0000000402027c20 */ /* 0x008fca0008400000 */
[----:B------:R-:W-:Y:S01]  /*1040*/  BAR.SYNC.DEFER_BLOCKING 0x0 ;  /* 0x0000000000007b1d */ /* 0x000fe20000010000 */
[----:B------:R-:W-:-:S05]  /*1050*/  ISETP.GE.AND P0, PT, R9, 0x1, PT ;  /* 0x000000010900780c */ /* 0x000fca0003f06270 */
[----:B------:R-:W3:Y:S01]  /*1060*/  F2I.U32.TRUNC.NTZ R62, R2 ;  /* 0x00000002003e7305 */ /* 0x000ee2000020f000 */
[----:B----4-:R-:W-:-:S05]  /*1070*/  IADD3 R64, PT, PT, -R64, RZ, RZ ;  /* 0x000000ff40407210 */ /* 0x010fca0007ffe1ff */
[----:B-1----:R-:W-:Y:S01]  /*1080*/  IMAD R64, R5, R64, UR8 ;  /* 0x0000000805407e24 */ /* 0x002fe2000f8e0240 */
[----:B---3--:R-:W-:-:S05]  /*1090*/  IADD3 R62, PT, PT, -R62, RZ, RZ ;  /* 0x000000ff3e3e7210 */ /* 0x008fca0007ffe1ff */
[----:B--2---:R-:W-:Y:S01]  /*10a0*/  IMAD R62, R3, R62, UR5 ;  /* 0x00000005033e7e24 */ /* 0x004fe2000f8e023e */
[----:B------:R-:W-:Y:S06]  /*10b0*/  @!P0 BRA `(.L_x_15) ;  /* 0x0000000000b88947 */ /* 0x000fec0003800000 */
[----:B------:R-:W1:Y:S01]  /*10c0*/  LDC.64 R4, c[0x0][0xb18] ;  /* 0x0002c600ff047b82 */ /* 0x000e620000000a00 */
[----:B------:R-:W-:-:S07]  /*10d0*/  ISETP.NE.AND P0, PT, R9, 0x1, PT ;  /* 0x000000010900780c */ /* 0x000fce0003f05270 */
[----:B------:R-:W2:Y:S08]  /*10e0*/  LDC R10, c[0x0][0xb0c] ;  /* 0x0002c300ff0a7b82 */ /* 0x000eb00000000800 */
[----:B------:R-:W3:Y:S08]  /*10f0*/  LDC R11, c[0x0][0x370] ;  /* 0x0000dc00ff0b7b82 */ /* 0x000ef00000000800 */
[----:B------:R-:W4:Y:S01]  /*1100*/  LDC R12, c[0x0][0x374] ;  /* 0x0000dd00ff0c7b82 */ /* 0x000f220000000800 */
[----:B-1----:R-:W-:-:S07]  /*1110*/  ISETP.NE.AND P1, PT, R4, 0x1, PT ;  /* 0x000000010400780c */ /* 0x002fce0003f25270 */
[----:B------:R-:W3:Y:S01]  /*1120*/  LDC.64 R6, c[0x0][0xb10] ;  /* 0x0002c400ff067b82 */ /* 0x000ee20000000a00 */
[----:B--2---:R-:W-:-:S07]  /*1130*/  ISETP.NE.AND P3, PT, R10, 0x1, PT ;  /* 0x000000010a00780c */ /* 0x004fce0003f65270 */
[----:B------:R-:W1:Y:S08]  /*1140*/  LDC R8, c[0x0][0xb20] ;  /* 0x0002c800ff087b82 */ /* 0x000e700000000800 */
[----:B------:R-:W2:Y:S01]  /*1150*/  LDC.64 R2, c[0x0][0xb28] ;  /* 0x0002ca00ff027b82 */ /* 0x000ea20000000a00 */
[----:B----4-:R-:W-:-:S04]  /*1160*/  IMAD.HI.U32 R13, R12, R5, RZ ;  /* 0x000000050c0d7227 */ /* 0x010fc800078e00ff */
[----:B------:R-:W-:-:S04]  /*1170*/  IMAD.HI.U32 R5, R18, R5, RZ ;  /* 0x0000000512057227 */ /* 0x000fc800078e00ff */
[----:B---3--:R-:W-:-:S04]  /*1180*/  IMAD.HI.U32 R14, R11, R6, RZ ;  /* 0x000000060b0e7227 */ /* 0x008fc800078e00ff */
[C---:B------:R-:W-:Y:S01]  /*1190*/  IMAD.HI.U32 R16, R45.reuse, R6, RZ ;  /* 0x000000062d107227 */ /* 0x040fe200078e00ff */
[-C--:B------:R-:W-:Y:S02]  /*11a0*/  @P3 SHF.R.U32.HI R11, RZ, R7.reuse, R14 ;  /* 0x00000007ff0b3219 */ /* 0x080fe4000001160e */
[-C--:B-1----:R-:W-:Y:S02]  /*11b0*/  @P1 SHF.R.U32.HI R12, RZ, R8.reuse, R13 ;  /* 0x00000008ff0c1219 */ /* 0x082fe4000001160d */
[----:B------:R-:W-:Y:S02]  /*11c0*/  SHF.R.U32.HI R5, RZ, R8, R5 ;  /* 0x00000008ff057219 */ /* 0x000fe40000011605 */
[----:B------:R-:W-:Y:S02]  /*11d0*/  SHF.R.U32.HI R16, RZ, R7, R16 ;  /* 0x00000007ff107219 */ /* 0x000fe40000011610 */
[----:B------:R-:W-:Y:S01]  /*11e0*/  SEL R5, R18, R5, !P1 ;  /* 0x0000000512057207 */ /* 0x000fe20004800000 */
[----:B--2---:R-:W-:Y:S01]  /*11f0*/  IMAD.HI.U32 R14, R12, R2, RZ ;  /* 0x000000020c0e7227 */ /* 0x004fe200078e00ff */
[----:B------:R-:W-:-:S02]  /*1200*/  SEL R7, R45, R16, !P3 ;  /* 0x000000102d077207 */ /* 0x000fc40005800000 */
[----:B------:R-:W-:Y:S01]  /*1210*/  IADD3 R13, PT, PT, -R5, RZ, RZ ;  /* 0x000000ff050d7210 */ /* 0x000fe20007ffe1ff */
[----:B------:R-:W-:Y:S01]  /*1220*/  IMAD.HI.U32 R6, R11, R2, RZ ;  /* 0x000000020b067227 */ /* 0x000fe200078e00ff */
[----:B------:R-:W-:-:S03]  /*1230*/  @P0 SHF.R.U32.HI R12, RZ, R3, R14 ;  /* 0x00000003ff0c0219 */ /* 0x000fc6000001160e */
[----:B------:R-:W-:Y:S01]  /*1240*/  IMAD R13, R4, R13, R18 ;  /* 0x0000000d040d7224 */ /* 0x000fe200078e0212 */
[----:B------:R-:W-:Y:S01]  /*1250*/  @P0 SHF.R.U32.HI R11, RZ, R3, R6 ;  /* 0x00000003ff0b0219 */ /* 0x000fe20000011606 */
[----:B------:R-:W-:-:S04]  /*1260*/  IMAD R12, R12, R9, RZ ;  /* 0x000000090c0c7224 */ /* 0x000fc800078e02ff */
[----:B------:R-:W-:Y:S01]  /*1270*/  IMAD R6, R11, R9, RZ ;  /* 0x000000090b067224 */ /* 0x000fe200078e02ff */
[----:B------:R-:W-:-:S04]  /*1280*/  ISETP.GE.AND P1, PT, R5, R12, PT ;  /* 0x0000000c0500720c */ /* 0x000fc80003f26270 */
[----:B------:R-:W-:Y:S01]  /*1290*/  ISETP.GE.OR P1, PT, R7, R6, P1 ;  /* 0x000000060700720c */ /* 0x000fe20000f26670 */
[----:B------:R-:W-:-:S05]  /*12a0*/  IMAD.HI.U32 R6, R5, R2, RZ ;  /* 0x0000000205067227 */ /* 0x000fca00078e00ff */
[----:B------:R-:W-:-:S04]  /*12b0*/  SHF.R.U32.HI R6, RZ, R3, R6 ;  /* 0x00000003ff067219 */ /* 0x000fc80000011606 */
[----:B------:R-:W-:-:S03]  /*12c0*/  SEL R6, R5, R6, !P0 ;  /* 0x0000000605067207 */ /* 0x000fc60004000000 */
[----:B------:R-:W-:Y:S01]  /*12d0*/  @!P1 IMAD.HI.U32 R8, R7, R2, RZ ;  /* 0x0000000207089227 */ /* 0x000fe200078e00ff */
[----:B------:R-:W-:-:S04]  /*12e0*/  IADD3 R2, PT, PT, -R6, RZ, RZ ;  /* 0x000000ff06027210 */ /* 0x000fc80007ffe1ff */
[----:B------:R-:W-:Y:S01]  /*12f0*/  @!P1 SHF.R.U32.HI R8, RZ, R3, R8 ;  /* 0x00000003ff089219 */ /* 0x000fe20000011608 */
[----:B------:R-:W-:-:S03]  /*1300*/  IMAD R2, R9, R2, R5 ;  /* 0x0000000209027224 */ /* 0x000fc600078e0205 */
[----:B------:R-:W-:-:S05]  /*1310*/  @!P1 SEL R3, R7, R8, !P0 ;  /* 0x0000000807039207 */ /* 0x000fca0004000000 */
[--C-:B------:R-:W-:Y:S02]  /*1320*/  @!P1 IMAD.IADD R6, R6, 0x1, -R3.reuse ;  /* 0x0000000106069824 */ /* 0x100fe400078e0a03 */
[----:B------:R-:W-:Y:S01]  /*1330*/  @!P1 IMAD R3, R2, R11, R3 ;  /* 0x0000000b02039224 */ /* 0x000fe200078e0203 */
[----:B------:R-:W-:Y:S01]  /*1340*/  IADD3 R2, PT, PT, -R7, RZ, RZ ;  /* 0x000000ff07027210 */ /* 0x000fe20007ffe1ff */
[----:B------:R-:W-:Y:S02]  /*1350*/  @!P1 IMAD R5, R6, R9, R7 ;  /* 0x0000000906059224 */ /* 0x000fe400078e0207 */
[----:B------:R-:W-:Y:S02]  /*1360*/  @!P1 IMAD.MOV.U32 R7, RZ, RZ, R3 ;  /* 0x000000ffff079224 */ /* 0x000fe400078e0003 */
[----:B------:R-:W-:Y:S02]  /*1370*/  IMAD R2, R10, R2, R45 ;  /* 0x000000020a027224 */ /* 0x000fe400078e022d */
[----:B------:R-:W-:-:S02]  /*1380*/  IMAD R18, R5, R4, R13 ;  /* 0x0000000405127224 */ /* 0x000fc400078e020d */
[----:B------:R-:W-:Y:S02]  /*1390*/  IMAD R45, R7, R10, R2 ;  /* 0x0000000a072d7224 */ /* 0x000fe400078e0202 */
.L_x_15:
[----:B------:R-:W1:Y:S01]  /*13a0*/  LDCU UR4, c[0x0][0xb30] ;  /* 0x00016600ff0477ac */ /* 0x000e620008000800 */
[----:B------:R-:W2:Y:S08]  /*13b0*/  S2UR UR45, SR_CgaCtaId ;  /* 0x00000000002d79c3 */ /* 0x000eb00000008800 */
[----:B------:R-:W3:Y:S01]  /*13c0*/  LDC R26, c[0x0][0xb24] ;  /* 0x0002c900ff1a7b82 */ /* 0x000ee20000000800 */
[----:B-1----:R-:W-:-:S09]  /*13d0*/  UISETP.NE.AND UP0, UPT, UR4, 0x1, UPT ;  /* 0x000000010400788c */ /* 0x002fd2000bf05270 */
[----:B--2---:R-:W-:Y:S05]  /*13e0*/  BRA.U UP0, `(.L_x_16) ;  /* 0x0000000100407547 */ /* 0x004fea000b800000 */
[----:B------:R-:W1:Y:S08]  /*13f0*/  LDC.64 R4, c[0x0][0xb10] ;  /* 0x0002c400ff047b82 */ /* 0x000e700000000a00 */
[----:B------:R-:W2:Y:S08]  /*1400*/  LDC.64 R2, c[0x0][0xb18] ;  /* 0x0002c600ff027b82 */ /* 0x000eb00000000a00 */
[----:B------:R-:W4:Y:S08]  /*1410*/  LDC R6, c[0x0][0xb20] ;  /* 0x0002c800ff067b82 */ /* 0x000f300000000800 */
[----:B------:R-:W3:Y:S01]  /*1420*/  LDC R8, c[0x0][0xb0c] ;  /* 0x0002c300ff087b82 */ /* 0x000ee20000000800 */
[----:B-1----:R-:W-:-:S05]  /*1430*/  IMAD.HI.U32 R4, R45, R4, RZ ;  /* 0x000000042d047227 */ /* 0x002fca00078e00ff */
[----:B------:R-:W-:Y:S01]  /*1440*/  SHF.R.U32.HI R4, RZ, R5, R4 ;  /* 0x00000005ff047219 */ /* 0x000fe20000011604 */
[----:B--2---:R-:W-:Y:S01]  /*1450*/  IMAD.HI.U32 R3, R18, R3, RZ ;  /* 0x0000000312037227 */ /* 0x004fe200078e00ff */
[----:B------:R-:W-:-:S04]  /*1460*/  ISETP.NE.AND P0, PT, R2, 0x1, PT ;  /* 0x000000010200780c */ /* 0x000fc80003f05270 */
[----:B----4-:R-:W-:-:S04]  /*1470*/  SHF.R.U32.HI R3, RZ, R6, R3 ;  /* 0x00000006ff037219 */ /* 0x010fc80000011603 */
[----:B------:R-:W-:Y:S02]  /*1480*/  SEL R3, R18, R3, !P0 ;  /* 0x0000000312037207 */ /* 0x000fe40004000000 */
[----:B---3--:R-:W-:-:S04]  /*1490*/  ISETP.NE.AND P1, PT, R8, 0x1, PT ;  /* 0x000000010800780c */ /* 0x008fc80003f25270 */
[----:B------:R-:W-:-:S05]  /*14a0*/  SEL R4, R45, R4, !P1 ;  /* 0x000000042d047207 */ /* 0x000fca0004800000 */
[----:B------:R-:W-:Y:S02]  /*14b0*/  IMAD.IADD R5, R3, 0x1, -R4 ;  /* 0x0000000103057824 */ /* 0x000fe400078e0a04 */
[----:B------:R-:W-:Y:S02]  /*14c0*/  IMAD.IADD R3, R4, 0x1, -R3 ;  /* 0x0000000104037824 */ /* 0x000fe400078e0a03 */
[----:B------:R-:W-:Y:S02]  /*14d0*/  IMAD R45, R5, R8, R45 ;  /* 0x00000008052d7224 */ /* 0x000fe400078e022d */
[----:B------:R-:W-:-:S07]  /*14e0*/  IMAD R18, R3, R2, R18 ;  /* 0x0000000203127224 */ /* 0x000fce00078e0212 */
.L_x_16:
[----:B------:R-:W-:Y:S01]  /*14f0*/  BAR.SYNC.DEFER_BLOCKING 0x0 ;  /* 0x0000000000007b1d */ /* 0x000fe20000010000 */
[----:B------:R-:W-:Y:S01]  /*1500*/  UISETP.NE.AND UP0, UPT, UR6, 0x2, UPT ;  /* 0x000000020600788c */ /* 0x000fe2000bf05270 */
[----:B------:R-:W-:Y:S02]  /*1510*/  ISETP.NE.OR P0, PT, R0, 0x2, !P2 ;  /* 0x000000020000780c */ /* 0x000fe40005705670 */
[----:B------:R-:W-:-:S06]  /*1520*/  LOP3.LUT R2, R76, 0x1f, RZ, 0xc0, !PT ;  /* 0x0000001f4c027812 */ /* 0x000fcc00078ec0ff */
[----:B------:R-:W-:Y:S05]  /*1530*/  BRA.U UP0, `(.L_x_17) ;  /* 0x0000002500147547 */ /* 0x000fea000b800000 */
[----:B------:R-:W1:Y:S01]  /*1540*/  LDCU UR6, c[0x0][0x388] ;  /* 0x00007100ff0677ac */ /* 0x000e620008000800 */
[----:B------:R-:W2:Y:S01]  /*1550*/  LDC R11, c[0x0][0x370] ;  /* 0x0000dc00ff0b7b82 */ /* 0x000ea20000000800 */
[----:B------:R-:W-:Y:S01]  /*1560*/  PLOP3.LUT P1, PT, PT, PT, UP1, 0x80, 0x8 ;  /* 0x000000000008781c */ /* 0x000fe20003f2f018 */
[----:B------:R-:W-:Y:S01]  /*1570*/  IMAD.MOV.U32 R10, RZ, RZ, RZ ;  /* 0x000000ffff0a7224 */ /* 0x000fe200078e00ff */
[----:B------:R-:W4:Y:S01]  /*1580*/  LDCU UR4, c[0x0][0x38c] ;  /* 0x00007180ff0477ac */ /* 0x000f220008000800 */
[----:B------:R-:W-:Y:S02]  /*1590*/  ISETP.EQ.OR P5, PT, R2, RZ, P0 ;  /* 0x000000ff0200720c */ /* 0x000fe400007a2670 */
[----:B------:R-:W-:Y:S01]  /*15a0*/  PLOP3.LUT P1, PT, P1, PT, PT, 0x8, 0x80 ;  /* 0x000000000080781c */ /* 0x000fe20000f2e170 */
[----:B------:R-:W3:Y:S01]  /*15b0*/  LDCU UR35, c[0x0][0x390] ;  /* 0x00007200ff2377ac */ /* 0x000ee20008000800 */
[----:B------:R-:W2:Y:S01]  /*15c0*/  LDC R0, c[0x0][0x374] ;  /* 0x0000dd00ff007b82 */ /* 0x000ea20000000800 */
[----:B------:R-:W2:Y:S01]  /*15d0*/  LDCU.64 UR36, c[0x0][0x348] ;  /* 0x00006900ff2477ac */ /* 0x000ea20008000a00 */
[----:B------:R-:W-:Y:S01]  /*15e0*/  UMOV UR33, 0x1 ;  /* 0x0000000100217882 */ /* 0x000fe20000000000 */
[----:B------:R-:W-:Y:S01]  /*15f0*/  UMOV UR32, URZ ;  /* 0x000000ff00207c82 */ /* 0x000fe20008000000 */
[----:B-1----:R-:W-:Y:S01]  /*1600*/  UIADD3 UR6, UPT, UPT, UR6, 0x1f, URZ ;  /* 0x0000001f06067890 */ /* 0x002fe2000fffe0ff */
[----:B------:R-:W-:Y:S01]  /*1610*/  UMOV UR20, URZ ;  /* 0x000000ff00147c82 */ /* 0x000fe20008000000 */
[----:B------:R-:W-:-:S02]  /*1620*/  UMOV UR31, URZ ;  /* 0x000000ff001f7c82 */ /* 0x000fc40008000000 */
[----:B------:R-:W-:-:S04]  /*1630*/  USHF.R.S32.HI UR5, URZ, 0x1f, UR6 ;  /* 0x0000001fff057899 */ /* 0x000fc80008011406 */
[----:B------:R-:W-:-:S04]  /*1640*/  ULEA.HI UR5, UR5, UR6, URZ, 0x5 ;  /* 0x0000000605057291 */ /* 0x000fc8000f8f28ff */
[----:B------:R-:W-:-:S04]  /*1650*/  USHF.R.S32.HI UR5, URZ, 0x5, UR5 ;  /* 0x00000005ff057899 */ /* 0x000fc80008011405 */
[----:B----4-:R-:W-:-:S04]  /*1660*/  UIMAD UR4, UR5, UR4, URZ ;  /* 0x00000004050472a4 */ /* 0x010fc8000f8e02ff */
[----:B---3--:R-:W-:-:S04]  /*1670*/  UIMAD UR35, UR4, UR35, URZ ;  /* 0x00000023042372a4 */ /* 0x008fc8000f8e02ff */
[----:B------:R-:W-:Y:S02]  /*1680*/  UISETP.NE.AND UP2, UPT, UR35, URZ, UPT ;  /* 0x000000ff2300728c */ /* 0x000fe4000bf45270 */
[----:B------:R-:W-:-:S04]  /*1690*/  UISETP.LT.U32.AND UP0, UPT, UR35, 0x1a, UPT ;  /* 0x0000001a2300788c */ /* 0x000fc8000bf01070 */
[----:B------:R-:W-:-:S04]  /*16a0*/  USEL UR34, UR35, 0x1a, UP0 ;  /* 0x0000001a23227887 */ /* 0x000fc80008000000 */
[----:B------:R-:W-:Y:S02]  /*16b0*/  UIADD3 UR23, UPT, UPT, UR34, -0x1, URZ ;  /* 0xffffffff22177890 */ /* 0x000fe4000fffe0ff */
[----:B------:R-:W-:Y:S02]  /*16c0*/  @!UP2 UIADD3 UR23, UPT, UPT, UR34, URZ, URZ ;  /* 0x000000ff2217a290 */ /* 0x000fe4000fffe0ff */
[----:B------:R-:W-:Y:S02]  /*16d0*/  UIADD3 UR34, UPT, UPT, UR35, -UR34, URZ ;  /* 0x8000002223227290 */ /* 0x000fe4000fffe0ff */
[----:B--2---:R-:W-:-:S12]  /*16e0*/  UIADD3 UR23, UPT, UPT, UR23, 0x1, URZ ;  /* 0x0000000117177890 */ /* 0x004fd8000fffe0ff */
.L_x_33:
[----:B------:R-:W1:Y:S01]  /*16f0*/  S2UR UR22, SR_CgaCtaId ;  /* 0x00000000001679c3 */ /* 0x000e620000008800 */
[----:B------:R-:W-:Y:S01]  /*1700*/  UMOV UR4, 0x400 ;  /* 0x0000040000047882 */ /* 0x000fe20000000000 */
[----:B------:R-:W-:Y:S01]  /*1710*/  IMAD.U32 R2, RZ, RZ, UR33 ;  /* 0x00000021ff027e24 */ /* 0x000fe2000f8e00ff */
[----:B------:R-:W-:Y:S01]  /*1720*/  UISETP.NE.AND UP0, UPT, UR35, URZ, UPT ;  /* 0x000000ff2300728c */ /* 0x000fe2000bf05270 */
[----:B------:R-:W-:Y:S01]  /*1730*/  R2UR UR27, R18 ;  /* 0x00000000121b72ca */ /* 0x000fe200000e0000 */
[----:B------:R-:W-:Y:S01]  /*1740*/  IMAD.SHL.U32 R45, R45, 0x40, RZ ;  /* 0x000000402d2d7824 */ /* 0x000fe200078e00ff */
[----:B------:R-:W-:Y:S01]  /*1750*/  UMOV UR30, URZ ;  /* 0x000000ff001e7c82 */ /* 0x000fe20008000000 */
[----:B------:R-:W-:Y:S01]  /*1760*/  SHF.L.U32 R2, R2, 0x1f, RZ ;  /* 0x0000001f02027819 */ /* 0x000fe200000006ff */
[----:B------:R-:W-:Y:S01]  /*1770*/  UMOV UR29, URZ ;  /* 0x000000ff001d7c82 */ /* 0x000fe20008000000 */
[----:B------:R-:W-:-:S08]  /*1780*/  UMOV UR28, URZ ;  /* 0x000000ff001c7c82 */ /* 0x000fd00008000000 */
[----:B------:R-:W-:Y:S02]  /*1790*/  USHF.L.U32 UR27, UR27, 0x6, URZ ;  /* 0x000000061b1b7899 */ /* 0x000fe400080006ff */
[----:B-1----:R-:W-:-:S04]  /*17a0*/  ULEA UR22, UR22, UR4, 0x18 ;  /* 0x0000000416167291 */ /* 0x002fc8000f8ec0ff */
[----:B------:R-:W-:-:S09]  /*17b0*/  ULEA UR4, UR32, UR22, 0x3 ;  /* 0x0000001620047291 */ /* 0x000fd2000f8e18ff */
[----:B--2---:R1:W2:Y:S01]  /*17c0*/  SYNCS.PHASECHK.TRANS64.TRYWAIT P3, [UR4+0xd0], R2 ;  /* 0x0000d002ff0075a7 */ /* 0x0042a20008061104 */
[----:B---3--:R-:W-:Y:S05]  /*17d0*/  BRA.U !UP0, `(.L_x_18) ;  /* 0x0000000508687547 */ /* 0x008fea000b800000 */
[----:B------:R-:W3:Y:S01]  /*17e0*/  LDC.64 R8, c[0x0][0x480] ;  /* 0x00012000ff087b82 */ /* 0x000ee20000000a00 */
[----:B------:R-:W4:Y:S01]  /*17f0*/  LDCU UR16, c[0x0][0x390] ;  /* 0x00007200ff1077ac */ /* 0x000f220008000800 */
[----:B------:R-:W2:Y:S06]  /*1800*/  LDCU UR17, c[0x0][0x38c] ;  /* 0x00007180ff1177ac */ /* 0x000eac0008000800 */
[----:B------:R-:W4:Y:S01]  /*1810*/  LDC.64 R6, c[0x0][0x488] ;  /* 0x00012200ff067b82 */ /* 0x000f220000000a00 */
[----:B------:R-:W2:Y:S01]  /*1820*/  LDCU.64 UR14, c[0x0][0x4b8] ;  /* 0x00009700ff0e77ac */ /* 0x000ea20008000a00 */
[----:B------:R-:W-:Y:S01]  /*1830*/  UIADD3 UR31, UPT, UPT, UR23, UR20, URZ ;  /* 0x00000014171f7290 */ /* 0x000fe2000fffe0ff */
[----:B------:R-:W-:-:S05]  /*1840*/  UMOV UR30, URZ ;  /* 0x000000ff001e7c82 */ /* 0x000fca0008000000 */
[----:B-1----:R-:W1:Y:S01]  /*1850*/  LDC.64 R2, c[0x0][0x490] ;  /* 0x00012400ff027b82 */ /* 0x002e620000000a00 */
[----:B------:R-:W-:Y:S01]  /*1860*/  UMOV UR18, UR32 ;  /* 0x0000002000127c82 */ /* 0x000fe20008000000 */
[----:B------:R-:W-:Y:S01]  /*1870*/  UMOV UR28, URZ ;  /* 0x000000ff001c7c82 */ /* 0x000fe20008000000 */
[----:B------:R-:W-:Y:S01]  /*1880*/  UMOV UR29, URZ ;  /* 0x000000ff001d7c82 */ /* 0x000fe20008000000 */
[----:B---3--:R-:W-:Y:S01]  /*1890*/  IMAD.HI.U32 R9, R45, R9, RZ ;  /* 0x000000092d097227 */ /* 0x008fe200078e00ff */
[----:B------:R-:W-:-:S03]  /*18a0*/  ISETP.NE.AND P2, PT, R8, 0x1, PT ;  /* 0x000000010800780c */ /* 0x000fc60003f45270 */
[----:B------:R-:W3:Y:S01]  /*18b0*/  LDC.64 R4, c[0x0][0x4b0] ;  /* 0x00012c00ff047b82 */ /* 0x000ee20000000a00 */
[----:B----4-:R-:W-:-:S04]  /*18c0*/  SHF.R.U32.HI R6, RZ, R6, R9 ;  /* 0x00000006ff067219 */ /* 0x010fc80000011609 */
[----:B------:R-:W-:Y:S02]  /*18d0*/  SEL R6, R45, R6, !P2 ;  /* 0x000000062d067207 */ /* 0x000fe40005000000 */
[----:B------:R-:W-:Y:S02]  /*18e0*/  ISETP.NE.AND P2, PT, R7, 0x1, PT ;  /* 0x000000010700780c */ /* 0x000fe40003f45270 */
[C---:B------:R-:W-:Y:S01]  /*18f0*/  R2UR UR4, R6.reuse ;  /* 0x00000000060472ca */ /* 0x040fe200000e0000 */
[----:B-1----:R-:W-:-:S04]  /*1900*/  IMAD.HI.U32 R2, R6, R2, RZ ;  /* 0x0000000206027227 */ /* 0x002fc800078e00ff */
[----:B------:R-:W-:Y:S01]  /*1910*/  IMAD.MOV R12, RZ, RZ, -R6 ;  /* 0x000000ffff0c7224 */ /* 0x000fe200078e0a06 */
[----:B------:R-:W-:-:S03]  /*1920*/  SHF.R.U32.HI R2, RZ, R3, R2 ;  /* 0x00000003ff027219 */ /* 0x000fc60000011602 */
[----:B------:R-:W-:Y:S01]  /*1930*/  IMAD R12, R8, R12, R45 ;  /* 0x0000000c080c7224 */ /* 0x000fe200078e022d */
[----:B------:R-:W-:Y:S01]  /*1940*/  R2UR UR13, R2 ;  /* 0x00000000020d72ca */ /* 0x000fe200000e0000 */
[----:B------:R-:W-:Y:S01]  /*1950*/  VOTEU.ANY UP0, P2 ;  /* 0x0000000000ff7886 */ /* 0x000fe20001000100 */
[----:B------:R-:W1:Y:S01]  /*1960*/  LDC.64 R2, c[0x0][0x4d0] ;  /* 0x00013400ff027b82 */ /* 0x000e620000000a00 */
[----:B---3--:R-:W-:Y:S02]  /*1970*/  R2UR UR8, R4 ;  /* 0x00000000040872ca */ /* 0x008fe400000e0000 */
[----:B------:R-:W-:Y:S02]  /*1980*/  R2UR UR9, R12 ;  /* 0x000000000c0972ca */ /* 0x000fe400000e0000 */
[----:B------:R-:W-:-:S06]  /*1990*/  R2UR UR6, R5 ;  /* 0x00000000050672ca */ /* 0x000fcc00000e0000 */
[----:B------:R-:W-:Y:S01]  /*19a0*/  USEL UR13, UR4, UR13, !UP0 ;  /* 0x0000000d040d7287 */ /* 0x000fe2000c000000 */
[----:B------:R-:W3:Y:S05]  /*19b0*/  LDCU.64 UR4, c[0x0][0x4d8] ;  /* 0x00009b00ff0477ac */ /* 0x000eea0008000a00 */
[----:B------:R-:W-:-:S04]  /*19c0*/  IMAD R9, RZ, RZ, -UR13 ;  /* 0x8000000dff097e24 */ /* 0x000fc8000f8e02ff */
[----:B------:R-:W-:Y:S01]  /*19d0*/  IMAD R9, R7, R9, R6 ;  /* 0x0000000907097224 */ /* 0x000fe200078e0206 */
[----:B-1----:R-:W-:-:S04]  /*19e0*/  R2UR UR11, R2 ;  /* 0x00000000020b72ca */ /* 0x002fc800000e0000 */
[----:B------:R-:W-:Y:S02]  /*19f0*/  R2UR UR7, R9 ;  /* 0x00000000090772ca */ /* 0x000fe400000e0000 */
[----:B------:R-:W-:-:S07]  /*1a00*/  R2UR UR12, R3 ;  /* 0x00000000030c72ca */ /* 0x000fce00000e0000 */
[----:B------:R-:W-:-:S06]  /*1a10*/  UIMAD UR11, UR9, UR8, UR11 ;  /* 0x00000008090b72a4 */ /* 0x000fcc000f8e020b */
[----:B--23--:R-:W-:-:S12]  /*1a20*/  UIMAD UR12, UR7, UR6, UR12 ;  /* 0x00000006070c72a4 */ /* 0x00cfd8000f8e020c */
.L_x_23:
[----:B------:R-:W-:Y:S01]  /*1a30*/  @!P0 MOV R3, 0x2000 ;  /* 0x0000200000038802 */ /* 0x000fe20000000f00 */
[----:B------:R-:W-:Y:S01]  /*1a40*/  ULEA UR9, UR18, UR22, 0x3 ;  /* 0x0000001612097291 */ /* 0x000fe2000f8e18ff */
[----:B----4-:R-:W-:Y:S11]  /*1a50*/  @P3 BRA `(.L_x_19) ;  /* 0x0000000000103947 */ /* 0x010ff60003800000 */
[----:B------:R-:W-:Y:S04]  /*1a60*/  MOV R2, UR33 ;  /* 0x0000002100027c02 */ /* 0x000fe80008000f00 */
[----:B------:R-:W-:Y:S04]  /*1a70*/  SHF.L.U32 R5, R2, 0x1f, RZ ;  /* 0x0000001f02057819 */ /* 0x000fe800000006ff */
[----:B------:R-:W1:Y:S02]  /*1a80*/  SYNCS.PHASECHK.TRANS64.TRYWAIT P2, [UR9+0xd0], R5 ;  /* 0x0000d005ff0075a7 */ /* 0x000e640008041109 */
[----:B-1----:R-:W-:Y:S05]  /*1a90*/  @!P2 BRA `(.L_x_20) ;  /* 0x000000640008a947 */ /* 0x002fea0003800000 */
.L_x_19:
[----:B------:R2:W-:Y:S01]  /*1aa0*/  @!P0 SYNCS.ARRIVE.TRANS64 RZ, [UR9], R3 ;  /* 0x00000003ffff89a7 */ /* 0x0005e20008000009 */
[----:B------:R-:W-:Y:S04]  /*1ab0*/  BSSY.RECONVERGENT B0, `(.L_x_21) ;  /* 0x0000003000007945 */ /* 0x000fe80003800200 */
[----:B------:R-:W-:Y:S05]  /*1ac0*/  @P5 BRA `(.L_x_22) ;  /* 0x0000000000045947 */ /* 0x000fea0003800000 */
[----:B------:R-:W-:Y:S05]  /*1ad0*/  BPT.TRAP 0x1 ;  /* 0x000000040000795c */ /* 0x000fea0000300000 */
.L_x_22:
[----:B------:R-:W-:Y:S05]  /*1ae0*/  BSYNC.RECONVERGENT B0 ;  /* 0x0000000000007941 */ /* 0x000fea0003800200 */
.L_x_21:
[----:B------:R-:W-:Y:S02]  /*1af0*/  UIADD3 UR32, UPT, UPT, UR18, 0x1, URZ ;  /* 0x0000000112207890 */ /* 0x000fe4000fffe0ff */
[----:B------:R-:W-:Y:S02]  /*1b00*/  UIMAD UR7, UR28, UR14, UR4 ;  /* 0x0000000e1c0772a4 */ /* 0x000fe4000f8e0204 */
[----:B------:R-:W-:Y:S02]  /*1b10*/  UISETP.NE.AND UP0, UPT, UR32, 0x1a, UPT ;  /* 0x0000001a2000788c */ /* 0x000fe4000bf05270 */
[----:B------:R-:W-:Y:S02]  /*1b20*/  UIMAD UR6, UR29, UR15, UR5 ;  /* 0x0000000f1d0672a4 */ /* 0x000fe4000f8e0205 */
[----:B------:R-:W-:Y:S02]  /*1b30*/  USEL UR8, URZ, 0x1, UP0 ;  /* 0x00000001ff087887 */ /* 0x000fe40008000000 */
[----:B------:R-:W-:Y:S02]  /*1b40*/  USEL UR32, UR32, URZ, UP0 ;  /* 0x000000ff20207287 */ /* 0x000fe40008000000 */
[----:B------:R-:W-:Y:S02]  /*1b50*/  ULOP3.LUT UR33, UR33, UR8, URZ, 0x3c, !UPT ;  /* 0x0000000821217292 */ /* 0x000fe4000f8e3cff */
[----:B------:R-:W-:Y:S02]  /*1b60*/  ULEA UR8, UR32, UR22, 0x3 ;  /* 0x0000001620087291 */ /* 0x000fe4000f8e18ff */
[----:B------:R-:W-:Y:S02]  /*1b70*/  ULEA UR21, UR18, UR22, 0xc ;  /* 0x0000001612157291 */ /* 0x000fe4000f8e60ff */
[----:B------:R-:W-:Y:S01]  /*1b80*/  UIADD3 UR44, UP1, UPT, UR36, 0x80, URZ ;  /* 0x00000080242c7890 */ /* 0x000fe2000ff3e0ff */
[----:B-1----:R-:W-:Y:S01]  /*1b90*/  MOV R2, UR33 ;  /* 0x0000002100027c02 */ /* 0x002fe20008000f00 */
[----:B------:R-:W-:Y:S02]  /*1ba0*/  UPRMT UR42, UR7, 0x40, UR6 ;  /* 0x00000040072a7896 */ /* 0x000fe40008000006 */
[----:B------:R-:W-:Y:S01]  /*1bb0*/  UIADD3 UR24, UPT, UPT, UR21, 0x1d600, URZ ;  /* 0x0001d60015187890 */ /* 0x000fe2000fffe0ff */
[----:B--2---:R-:W-:Y:S01]  /*1bc0*/  SHF.L.U32 R3, R2, 0x1f, RZ ;  /* 0x0000001f02037819 */ /* 0x004fe200000006ff */
[----:B------:R-:W-:Y:S02]  /*1bd0*/  USHF.L.U32 UR10, UR30, 0x5, URZ ;  /* 0x000000051e0a7899 */ /* 0x000fe400080006ff */
[----:B------:R-:W-:Y:S01]  /*1be0*/  UIADD3.X UR45, UPT, UPT, URZ, UR37, URZ, UP1, !UPT ;  /* 0x00000025ff2d7290 */ /* 0x000fe20008ffe4ff */
[----:B------:R3:W4:Y:S01]  /*1bf0*/  SYNCS.PHASECHK.TRANS64.TRYWAIT P3, [UR8+0xd0], R3 ;  /* 0x0000d003ff0075a7 */ /* 0x0007220008061108 */
[----:B------:R-:W-:Y:S02]  /*1c00*/  UIADD3 UR8, UPT, UPT, UR21, 0x3600, URZ ;  /* 0x0000360015087890 */ /* 0x000fe4000fffe0ff */
[----:B------:R-:W-:Y:S02]  /*1c10*/  UPRMT UR21, UR42, 0x5410, URZ ;  /* 0x000054102a157896 */ /* 0x000fe400080000ff */
[----:B------:R-:W-:Y:S02]  /*1c20*/  UIADD3 UR40, UP0, UPT, UR36, 0x180, URZ ;  /* 0x0000018024287890 */ /* 0x000fe4000ff1e0ff */
[----:B------:R-:W-:Y:S02]  /*1c30*/  UIADD3 UR19, UPT, UPT, UR28, 0x1, URZ ;  /* 0x000000011c137890 */ /* 0x000fe4000fffe0ff */
[----:B------:R-:W-:Y:S02]  /*1c40*/  UIADD3.X UR41, UPT, UPT, URZ, UR37, URZ, UP0, !UPT ;  /* 0x00000025ff297290 */ /* 0x000fe400087fe4ff */
[----:B------:R-:W-:Y:S01]  /*1c50*/  UISETP.NE.AND UP2, UPT, UR19, UR17, UPT ;  /* 0x000000111300728c */ /* 0x000fe2000bf45270 */
[----:B------:R-:W-:Y:S01]  /*1c60*/  UTMALDG.4D.IM2COL [UR8], [UR44], UR21 ;  /* 0x000000082c0073b4 */ /* 0x000fe20008058015 */
[----:B------:R-:W-:Y:S02]  /*1c70*/  UIADD3 UR18, UPT, UPT, UR29, 0x1, URZ ;  /* 0x000000011d127890 */ /* 0x000fe4000fffe0ff */
[----:B------:R-:W-:Y:S02]  /*1c80*/  UIADD3 UR20, UPT, UPT, UR20, 0x1, URZ ;  /* 0x0000000114147890 */ /* 0x000fe4000fffe0ff */
[----:B------:R-:W-:Y:S01]  /*1c90*/  UIADD3 UR42, UPT, UPT, UR30, 0x1, URZ ;  /* 0x000000011e2a7890 */ /* 0x000fe2000fffe0ff */
[----:B------:R-:W-:Y:S01]  /*1ca0*/  UMOV UR38, 0x0 ;  /* 0x0000000000267882 */ /* 0x000fe20000000000 */
[----:B------:R-:W-:Y:S01]  /*1cb0*/  UMOV UR39, 0x10000000 ;  /* 0x1000000000277882 */ /* 0x000fe20000000000 */
[----:B------:R-:W-:Y:S02]  /*1cc0*/  UMOV UR25, UR9 ;  /* 0x0000000900197c82 */ /* 0x000fe40008000000 */
[----:B------:R-:W-:Y:S01]  /*1cd0*/  @UP2 UIADD3 UR18, UPT, UPT, UR29, URZ, URZ ;  /* 0x000000ff1d122290 */ /* 0x000fe2000fffe0ff */
[----:B------:R-:W-:Y:S03]  /*1ce0*/  UMOV UR26, UR10 ;  /* 0x0000000a001a7c82 */ /* 0x000fe60008000000 */
[----:B------:R-:W-:Y:S01]  /*1cf0*/  UISETP.NE.AND UP0, UPT, UR18, UR16, UPT ;  /* 0x000000101200728c */ /* 0x000fe2000bf05270 */
[----:B------:R1:W-:Y:S10]  /*1d00*/  UTMALDG.4D [UR24], [UR40], desc[UR38] ;  /* 0x00002618280075b4 */ /* 0x0003f40008019000 */
[----:B------:R-:W-:Y:S07]  /*1d10*/  @UP0 UIADD3 UR42, UPT, UPT, UR30, URZ, URZ ;  /* 0x000000ff1e2a0290 */ /* 0x000fee000fffe0ff */
[----:B------:R-:W-:Y:S01]  /*1d20*/  UMOV UR30, UR42 ;  /* 0x0000002a001e7c82 */ /* 0x000fe20008000000 */
[----:B-1----:R-:W-:Y:S02]  /*1d30*/  USEL UR29, UR18, URZ, UP0 ;  /* 0x000000ff121d7287 */ /* 0x002fe40008000000 */
[----:B------:R-:W-:Y:S02]  /*1d40*/  UISETP.NE.AND UP0, UPT, UR20, UR31, UPT ;  /* 0x0000001f1400728c */ /* 0x000fe4000bf05270 */
[----:B------:R-:W-:Y:S01]  /*1d50*/  USEL UR28, UR19, URZ, UP2 ;  /* 0x000000ff131c7287 */ /* 0x000fe20009000000 */
[----:B------:R-:W-:Y:S06]  /*1d60*/  UMOV UR18, UR32 ;  /* 0x0000002000127c82 */ /* 0x000fec0008000000 */
[----:B---3--:R-:W-:Y:S05]  /*1d70*/  BRA.U UP0, `(.L_x_23) ;  /* 0xfffffffd002c7547 */ /* 0x008fea000b83ffff */
.L_x_18:
[----:B------:R-:W-:Y:S01]  /*1d80*/  ULEA UR4, UR32, UR22, 0x3 ;  /* 0x0000001620047291 */ /* 0x000fe2000f8e18ff */
[----:B-1----:R-:W-:Y:S01]  /*1d90*/  MOV R2, UR33 ;  /* 0x0000002100027c02 */ /* 0x002fe20008000f00 */
[----:B------:R-:W-:Y:S01]  /*1da0*/  @!P1 SYNCS.ARRIVE.TRANS64.A1T0 RZ, [UR22+0x1d8], RZ ;  /* 0x0001d8ffffff99a7 */ /* 0x000fe20008100016 */
[----:B------:R-:W-:Y:S02]  /*1db0*/  UISETP.GE.AND UP0, UPT, UR34, 0x1, UPT ;  /* 0x000000012200788c */ /* 0x000fe4000bf06270 */
[----:B------:R-:W-:-:S04]  /*1dc0*/  SHF.L.U32 R2, R2, 0x1f, RZ ;  /* 0x0000001f02027819 */ /* 0x000fc800000006ff */
[----:B------:R1:W3:Y:S03]  /*1dd0*/  SYNCS.PHASECHK.TRANS64.TRYWAIT P2, [UR4+0xd0], R2 ;  /* 0x0000d002ff0075a7 */ /* 0x0002e60008041104 */
[----:B------:R-:W-:Y:S05]  /*1de0*/  BRA.U !UP0, `(.L_x_24) ;  /* 0x0000000508707547 */ /* 0x000fea000b800000 */
[----:B------:R-:W4:Y:S01]  /*1df0*/  LDC.64 R8, c[0x0][0x480] ;  /* 0x00012000ff087b82 */ /* 0x000f220000000a00 */
[----:B------:R-:W2:Y:S01]  /*1e00*/  LDCU UR25, c[0x0][0x390] ;  /* 0x00007200ff1977ac */ /* 0x000ea20008000800 */
[----:B------:R-:W2:Y:S06]  /*1e10*/  LDCU UR26, c[0x0][0x38c] ;  /* 0x00007180ff1a77ac */ /* 0x000eac0008000800 */
[----:B------:R-:W4:Y:S01]  /*1e20*/  LDC.64 R6, c[0x0][0x488] ;  /* 0x00012200ff067b82 */ /* 0x000f220000000a00 */
[----:B------:R-:W2:Y:S01]  /*1e30*/  LDCU.64 UR14, c[0x0][0x4b8] ;  /* 0x00009700ff0e77ac */ /* 0x000ea20008000a00 */
[----:B------:R-:W-:Y:S01]  /*1e40*/  UIADD3 UR31, UPT, UPT, UR34, UR31, URZ ;  /* 0x0000001f221f7290 */ /* 0x000fe2000fffe0ff */
[----:B------:R-:W-:-:S05]  /*1e50*/  UMOV UR40, UR34 ;  /* 0x0000002200287c82 */ /* 0x000fca0008000000 */
[----:B-1----:R-:W1:Y:S01]  /*1e60*/  LDC.64 R2, c[0x0][0x490] ;  /* 0x00012400ff027b82 */ /* 0x002e620000000a00 */
[----:B------:R-:W-:Y:S01]  /*1e70*/  UMOV UR38, UR32 ;  /* 0x0000002000267c82 */ /* 0x000fe20008000000 */
[----:B----4-:R-:W-:Y:S01]  /*1e80*/  IMAD.HI.U32 R9, R45, R9, RZ ;  /* 0x000000092d097227 */ /* 0x010fe200078e00ff */
[----:B------:R-:W-:-:S05]  /*1e90*/  ISETP.NE.AND P1, PT, R8, 0x1, PT ;  /* 0x000000010800780c */ /* 0x000fca0003f25270 */
[----:B------:R-:W4:Y:S01]  /*1ea0*/  LDC.64 R4, c[0x0][0x4b0] ;  /* 0x00012c00ff047b82 */ /* 0x000f220000000a00 */
[----:B------:R-:W-:-:S04]  /*1eb0*/  SHF.R.U32.HI R6, RZ, R6, R9 ;  /* 0x00000006ff067219 */ /* 0x000fc80000011609 */
        /* <DEDUP_REMOVED lines=10> */
[----:B----4-:R-:W-:Y:S02]  /*1f60*/  R2UR UR8, R4 ;  /* 0x00000000040872ca */ /* 0x010fe400000e0000 */
[----:B------:R-:W-:Y:S02]  /*1f70*/  R2UR UR9, R9 ;  /* 0x00000000090972ca */ /* 0x000fe400000e0000 */
[----:B------:R-:W-:-:S06]  /*1f80*/  R2UR UR6, R5 ;  /* 0x00000000050672ca */ /* 0x000fcc00000e0000 */
[----:B------:R-:W-:Y:S01]  /*1f90*/  USEL UR13, UR4, UR13, !UP0 ;  /* 0x0000000d040d7287 */ /* 0x000fe2000c000000 */
[----:B------:R-:W4:Y:S05]  /*1fa0*/  LDCU.64 UR4, c[0x0][0x4d8] ;  /* 0x00009b00ff0477ac */ /* 0x000f2a0008000a00 */
[----:B------:R-:W-:-:S04]  /*1fb0*/  IMAD R12, RZ, RZ, -UR13 ;  /* 0x8000000dff0c7e24 */ /* 0x000fc8000f8e02ff */
[----:B------:R-:W-:Y:S01]  /*1fc0*/  IMAD R12, R7, R12, R6 ;  /* 0x0000000c070c7224 */ /* 0x000fe200078e0206 */
[----:B-1----:R-:W-:-:S04]  /*1fd0*/  R2UR UR11, R2 ;  /* 0x00000000020b72ca */ /* 0x002fc800000e0000 */
[----:B------:R-:W-:Y:S02]  /*1fe0*/  R2UR UR7, R12 ;  /* 0x000000000c0772ca */ /* 0x000fe400000e0000 */
[----:B------:R-:W-:-:S07]  /*1ff0*/  R2UR UR12, R3 ;  /* 0x00000000030c72ca */ /* 0x000fce00000e0000 */
[----:B------:R-:W-:-:S06]  /*2000*/  UIMAD UR11, UR9, UR8, UR11 ;  /* 0x00000008090b72a4 */ /* 0x000fcc000f8e020b */
[----:B--2-4-:R-:W-:-:S12]  /*2010*/  UIMAD UR12, UR7, UR6, UR12 ;  /* 0x00000006070c72a4 */ /* 0x014fd8000f8e020c */
.L_x_29:
[----:B------:R-:W-:Y:S01]  /*2020*/  @!P0 MOV R3, 0x2000 ;  /* 0x0000200000038802 */ /* 0x000fe20000000f00 */
[----:B------:R-:W-:Y:S01]  /*2030*/  ULEA UR9, UR38, UR22, 0x3 ;  /* 0x0000001626097291 */ /* 0x000fe2000f8e18ff */
[----:B--23--:R-:W-:Y:S11]  /*2040*/  @P2 BRA `(.L_x_25) ;  /* 0x0000000000102947 */ /* 0x00cff60003800000 */
[----:B------:R-:W-:Y:S04]  /*2050*/  MOV R2, UR33 ;  /* 0x0000002100027c02 */ /* 0x000fe80008000f00 */
[----:B------:R-:W-:Y:S04]  /*2060*/  SHF.L.U32 R5, R2, 0x1f, RZ ;  /* 0x0000001f02057819 */ /* 0x000fe800000006ff */
[----:B------:R-:W1:Y:S02]  /*2070*/  SYNCS.PHASECHK.TRANS64.TRYWAIT P1, [UR9+0xd0], R5 ;  /* 0x0000d005ff0075a7 */ /* 0x000e640008021109 */
[----:B-1----:R-:W-:Y:S05]  /*2080*/  @!P1 BRA `(.L_x_26) ;  /* 0x0000005c00a49947 */ /* 0x002fea0003800000 */
.L_x_25:
[----:B------:R2:W-:Y:S01]  /*2090*/  @!P0 SYNCS.ARRIVE.TRANS64 RZ, [UR9], R3 ;  /* 0x00000003ffff89a7 */ /* 0x0005e20008000009 */
[----:B------:R-:W-:Y:S04]  /*20a0*/  BSSY.RECONVERGENT B0, `(.L_x_27) ;  /* 0x0000003000007945 */ /* 0x000fe80003800200 */
[----:B------:R-:W-:Y:S05]  /*20b0*/  @P5 BRA `(.L_x_28) ;  /* 0x0000000000045947 */ /* 0x000fea0003800000 */
[----:B------:R-:W-:Y:S05]  /*20c0*/  BPT.TRAP 0x1 ;  /* 0x000000040000795c */ /* 0x000fea0000300000 */
.L_x_28:
[----:B------:R-:W-:Y:S05]  /*20d0*/  BSYNC.RECONVERGENT B0 ;  /* 0x0000000000007941 */ /* 0x000fea0003800200 */
.L_x_27:
        /* <DEDUP_REMOVED lines=8> */
[----:B------:R-:W-:Y:S02]  /*2160*/  UIADD3 UR39, UPT, UPT, UR28, 0x1, URZ ;  /* 0x000000011c277890 */ /* 0x000fe4000fffe0ff */
[----:B------:R-:W-:Y:S01]  /*2170*/  UIADD3 UR46, UP1, UPT, UR36, 0x80, URZ ;  /* 0x00000080242e7890 */ /* 0x000fe2000ff3e0ff */
[----:B-1----:R-:W-:Y:S01]  /*2180*/  MOV R2, UR33 ;  /* 0x0000002100027c02 */ /* 0x002fe20008000f00 */
[----:B------:R-:W-:Y:S02]  /*2190*/  ULEA UR16, UR38, UR22, 0xc ;  /* 0x0000001626107291 */ /* 0x000fe4000f8e60ff */
[----:B------:R-:W-:Y:S01]  /*21a0*/  UPRMT UR41, UR6, 0x40, UR7 ;  /* 0x0000004006297896 */ /* 0x000fe20008000007 */
[----:B--2---:R-:W-:Y:S01]  /*21b0*/  SHF.L.U32 R3, R2, 0x1f, RZ ;  /* 0x0000001f02037819 */ /* 0x004fe200000006ff */
[----:B------:R-:W-:Y:S02]  /*21c0*/  UISETP.NE.AND UP2, UPT, UR39, UR26, UPT ;  /* 0x0000001a2700728c */ /* 0x000fe4000bf45270 */
[----:B------:R-:W-:Y:S01]  /*21d0*/  USHF.L.U32 UR10, UR30, 0x5, URZ ;  /* 0x000000051e0a7899 */ /* 0x000fe200080006ff */
[----:B------:R1:W2:Y:S01]  /*21e0*/  SYNCS.PHASECHK.TRANS64.TRYWAIT P2, [UR8+0xd0], R3 ;  /* 0x0000d003ff0075a7 */ /* 0x0002a20008041108 */
[----:B------:R-:W-:Y:S02]  /*21f0*/  UIADD3.X UR47, UPT, UPT, URZ, UR37, URZ, UP1, !UPT ;  /* 0x00000025ff2f7290 */ /* 0x000fe40008ffe4ff */
[----:B------:R-:W-:Y:S02]  /*2200*/  UIADD3 UR8, UPT, UPT, UR16, 0x3600, URZ ;  /* 0x0000360010087890 */ /* 0x000fe4000fffe0ff */
[----:B------:R-:W-:Y:S02]  /*2210*/  UPRMT UR48, UR41, 0x5410, URZ ;  /* 0x0000541029307896 */ /* 0x000fe400080000ff */
[----:B------:R-:W-:Y:S02]  /*2220*/  UIADD3 UR44, UP0, UPT, UR36, 0x180, URZ ;  /* 0x00000180242c7890 */ /* 0x000fe4000ff1e0ff */
[----:B------:R-:W-:Y:S02]  /*2230*/  UIADD3 UR16, UPT, UPT, UR16, 0x1d600, URZ ;  /* 0x0001d60010107890 */ /* 0x000fe4000fffe0ff */
[----:B------:R-:W-:Y:S02]  /*2240*/  UIADD3.X UR45, UPT, UPT, URZ, UR37, URZ, UP0, !UPT ;  /* 0x00000025ff2d7290 */ /* 0x000fe400087fe4ff */
[----:B------:R-:W-:Y:S01]  /*2250*/  UIADD3 UR38, UPT, UPT, UR29, 0x1, URZ ;  /* 0x000000011d267890 */ /* 0x000fe2000fffe0ff */
[----:B------:R1:W-:Y:S01]  /*2260*/  UTMALDG.4D.IM2COL [UR8], [UR46], UR48 ;  /* 0x000000082e0073b4 */ /* 0x0003e20008058030 */
[----:B------:R-:W-:Y:S02]  /*2270*/  @UP2 UIADD3 UR38, UPT, UPT, UR29, URZ, URZ ;  /* 0x000000ff1d262290 */ /* 0x000fe4000fffe0ff */
[----:B------:R-:W-:Y:S02]  /*2280*/  UIADD3 UR41, UPT, UPT, UR30, 0x1, URZ ;  /* 0x000000011e297890 */ /* 0x000fe4000fffe0ff */
[----:B------:R-:W-:Y:S02]  /*2290*/  UISETP.NE.AND UP0, UPT, UR38, UR25, UPT ;  /* 0x000000192600728c */ /* 0x000fe4000bf05270 */
[----:B------:R-:W-:Y:S01]  /*22a0*/  UIADD3 UR49, UPT, UPT, UR40, -0x1, URZ ;  /* 0xffffffff28317890 */ /* 0x000fe2000fffe0ff */
[----:B------:R-:W-:Y:S01]  /*22b0*/  UMOV UR42, 0x0 ;  /* 0x00000000002a7882 */ /* 0x000fe20000000000 */
[----:B------:R-:W-:Y:S01]  /*22c0*/  UMOV UR43, 0x10000000 ;  /* 0x10000000002b7882 */ /* 0x000fe20000000000 */
[----:B------:R-:W-:Y:S01]  /*22d0*/  UMOV UR19, UR27 ;  /* 0x0000001b00137c82 */ /* 0x000fe20008000000 */
[----:B------:R-:W-:Y:S01]  /*22e0*/  UMOV UR20, UR28 ;  /* 0x0000001c00147c82 */ /* 0x000fe20008000000 */
[----:B------:R-:W-:Y:S01]  /*22f0*/  USEL UR28, UR39, URZ, UP2 ;  /* 0x000000ff271c7287 */ /* 0x000fe20009000000 */
[----:B------:R-:W-:Y:S03]  /*2300*/  UMOV UR21, UR29 ;  /* 0x0000001d00157c82 */ /* 0x000fe60008000000 */
[----:B------:R-:W-:Y:S02]  /*2310*/  @UP0 UIADD3 UR41, UPT, UPT, UR30, URZ, URZ ;  /* 0x000000ff1e290290 */ /* 0x000fe4000fffe0ff */
[----:B------:R-:W-:Y:S01]  /*2320*/  USEL UR29, UR38, URZ, UP0 ;  /* 0x000000ff261d7287 */ /* 0x000fe20008000000 */
[----:B------:R-:W-:Y:S01]  /*2330*/  UMOV UR17, UR9 ;  /* 0x0000000900117c82 */ /* 0x000fe20008000000 */
[----:B------:R-:W-:Y:S01]  /*2340*/  UMOV UR18, UR10 ;  /* 0x0000000a00127c82 */ /* 0x000fe20008000000 */
[----:B------:R-:W-:Y:S01]  /*2350*/  UISETP.GT.U32.AND UP0, UPT, UR40, 0x1, UPT ;  /* 0x000000012800788c */ /* 0x000fe2000bf04070 */
[----:B------:R1:W-:Y:S01]  /*2360*/  UTMALDG.4D [UR16], [UR44], desc[UR42] ;  /* 0x00002a102c0075b4 */ /* 0x0003e20008019000 */
[----:B------:R-:W-:Y:S01]  /*2370*/  UMOV UR38, UR32 ;  /* 0x0000002000267c82 */ /* 0x000fe20008000000 */
[----:B------:R-:W-:Y:S01]  /*2380*/  UMOV UR40, UR49 ;  /* 0x0000003100287c82 */ /* 0x000fe20008000000 */
[----:B------:R-:W-:Y:S05]  /*2390*/  UMOV UR30, UR41 ;  /* 0x00000029001e7c82 */ /* 0x000fea0008000000 */
[----:B-1----:R-:W-:Y:S05]  /*23a0*/  BRA.U UP0, `(.L_x_29) ;  /* 0xfffffffd001c7547 */ /* 0x002fea000b83ffff */
.L_x_24:
[----:B------:R-:W-:Y:S01]  /*23b0*/  SHF.L.U32 R3, R10, 0x1f, RZ ;  /* 0x0000001f0a037819 */ /* 0x000fe200000006ff */
[----:B------:R-:W-:-:S03]  /*23c0*/  NOP ;  /* 0x0000000000007918 */ /* 0x000fc60000000000 */
[----:B------:R-:W4:Y:S02]  /*23d0*/  SYNCS.PHASECHK.TRANS64.TRYWAIT P1, [UR22+0x1e0], R3 ;  /* 0x0001e003ff0075a7 */ /* 0x000f240008021116 */
[----:B----4-:R-:W-:Y:S05]  /*23e0*/  @!P1 BRA `(.L_x_30) ;  /* 0x0000005800e49947 */ /* 0x010fea0003800000 */
.L_x_133:
[----:B------:R-:W4:Y:S01]  /*23f0*/  LDS.128 R4, [UR22+0x220] ;  /* 0x00022016ff047984 */ /* 0x000f220008000c00 */
[----:B------:R-:W-:Y:S01]  /*2400*/  UIADD3 UR4, UPT, UPT, UR22, 0x1e8, URZ ;  /* 0x000001e816047890 */ /* 0x000fe2000fffe0ff */
[----:B------:R-:W-:Y:S01]  /*2410*/  ISETP.GE.AND P1, PT, R26, 0x1, PT ;  /* 0x000000011a00780c */ /* 0x000fe20003f26270 */
[----:B------:R-:W-:Y:S01]  /*2420*/  @!PT LDS RZ, [RZ] ;  /* 0x00000000fffff984 */ /* 0x000fe20000000800 */
[----:B------:R-:W-:Y:S01]  /*2430*/  @!PT LDS RZ, [RZ] ;  /* 0x00000000fffff984 */ /* 0x000fe20000000800 */
[----:B------:R-:W-:Y:S01]  /*2440*/  @!PT LDS RZ, [RZ] ;  /* 0x00000000fffff984 */ /* 0x000fe20000000800 */
[----:B------:R-:W-:Y:S01]  /*2450*/  @!PT LDS RZ, [RZ] ;  /* 0x00000000fffff984 */ /* 0x000fe20000000800 */
[----:B------:R1:W-:Y:S06]  /*2460*/  MEMBAR.ALL.CTA ;  /* 0x0000000000007992 */ /* 0x0003ec0000008000 */
[----:B-1----:R-:W1:Y:S01]  /*2470*/  FENCE.VIEW.ASYNC.S ;  /* 0x00000000000073c6 */ /* 0x002e620000000000 */
[----:B------:R-:W-:-:S09]  /*2480*/  UPRMT UR4, URZ, 0x654, UR4 ;  /* 0x00000654ff047896 */ /* 0x000fd20008000004 */
[----:B-1----:R-:W-:Y:S01]  /*2490*/  SYNCS.ARRIVE.TRANS64.RED.A1T0 RZ, [UR4], RZ ;  /* 0x000000ffffff79a7 */ /* 0x002fe20008100404 */
[----:B----4-:R-:W-:-:S13]  /*24a0*/  LOP3.LUT P4, RZ, R6, 0x1, RZ, 0xc0, !PT ;  /* 0x0000000106ff7812 */ /* 0x010fda000788c0ff */
[----:B------:R-:W-:Y:S02]  /*24b0*/  @P4 MOV R15, R4 ;  /* 0x00000004000f4202 */ /* 0x000fe40000000f00 */
[----:B------:R-:W-:Y:S01]  /*24c0*/  @P4 LOP3.LUT R13, R5, 0xffff, RZ, 0xc0, !PT ;  /* 0x0000ffff050d4812 */ /* 0x000fe200078ec0ff */
[----:B------:R-:W-:Y:S06]  /*24d0*/  @!P1 BRA `(.L_x_31) ;  /* 0x0000000000b89947 */ /* 0x000fec0003800000 */
[----:B------:R-:W1:Y:S01]  /*24e0*/  LDC.64 R4, c[0x0][0xb18] ;  /* 0x0002c600ff047b82 */ /* 0x000e620000000a00 */
[----:B--2---:R-:W-:-:S07]  /*24f0*/  ISETP.NE.AND P3, PT, R26, 0x1, PT ;  /* 0x000000011a00780c */ /* 0x004fce0003f65270 */
[----:B------:R-:W2:Y:S08]  /*2500*/  LDC.64 R6, c[0x0][0xb10] ;  /* 0x0002c400ff067b82 */ /* 0x000eb00000000a00 */
[----:B------:R-:W4:Y:S08]  /*2510*/  LDC R8, c[0x0][0xb20] ;  /* 0x0002c800ff087b82 */ /* 0x000f300000000800 */
[----:B------:R-:W3:Y:S01]  /*2520*/  LDC R12, c[0x0][0xb0c] ;  /* 0x0002c300ff0c7b82 */ /* 0x000ee20000000800 */
[----:B-1----:R-:W-:Y:S01]  /*2530*/  IMAD.HI.U32 R9, R0, R5, RZ ;  /* 0x0000000500097227 */ /* 0x002fe200078e00ff */
[----:B------:R-:W-:-:S03]  /*2540*/  ISETP.NE.AND P1, PT, R4, 0x1, PT ;  /* 0x000000010400780c */ /* 0x000fc60003f25270 */
[----:B------:R-:W-:-:S03]  /*2550*/  IMAD.HI.U32 R5, R13, R5, RZ ;  /* 0x000000050d057227 */ /* 0x000fc600078e00ff */
[----:B------:R-:W1:Y:S01]  /*2560*/  LDC.64 R2, c[0x0][0xb28] ;  /* 0x0002ca00ff027b82 */ /* 0x000e620000000a00 */
[----:B--2---:R-:W-:-:S04]  /*2570*/  IMAD.HI.U32 R14, R11, R6, RZ ;  /* 0x000000060b0e7227 */ /* 0x004fc800078e00ff */
[----:B------:R-:W-:Y:S01]  /*2580*/  IMAD.HI.U32 R16, R15, R6, RZ ;  /* 0x000000060f107227 */ /* 0x000fe200078e00ff */
[----:B------:R-:W-:Y:S02]  /*2590*/  SHF.R.U32.HI R14, RZ, R7, R14 ;  /* 0x00000007ff0e7219 */ /* 0x000fe4000001160e */
[-C--:B----4-:R-:W-:Y:S02]  /*25a0*/  SHF.R.U32.HI R9, RZ, R8.reuse, R9 ;  /* 0x00000008ff097219 */ /* 0x090fe40000011609 */
[----:B------:R-:W-:Y:S02]  /*25b0*/  SHF.R.U32.HI R8, RZ, R8, R5 ;  /* 0x00000008ff087219 */ /* 0x000fe40000011605 */
[----:B------:R-:W-:Y:S02]  /*25c0*/  SEL R9, R0, R9, !P1 ;  /* 0x0000000900097207 */ /* 0x000fe40004800000 */
[----:B------:R-:W-:Y:S02]  /*25d0*/  SHF.R.U32.HI R16, RZ, R7, R16 ;  /* 0x00000007ff107219 */ /* 0x000fe40000011610 */
[----:B---3--:R-:W-:-:S02]  /*25e0*/  ISETP.NE.AND P2, PT, R12, 0x1, PT ;  /* 0x000000010c00780c */ /* 0x008fc40003f45270 */
[----:B------:R-:W-:Y:S02]  /*25f0*/  SEL R5, R13, R8, !P1 ;  /* 0x000000080d057207 */ /* 0x000fe40004800000 */
[----:B------:R-:W-:Y:S02]  /*2600*/  SEL R17, R11, R14, !P2 ;  /* 0x0000000e0b117207 */ /* 0x000fe40005000000 */
[----:B------:R-:W-:Y:S01]  /*2610*/  SEL R7, R15, R16, !P2 ;  /* 0x000000100f077207 */ /* 0x000fe20005000000 */
[----:B-1----:R-:W-:-:S04]  /*2620*/  IMAD.HI.U32 R14, R9, R2, RZ ;  /* 0x00000002090e7227 */ /* 0x002fc800078e00ff */
[----:B------:R-:W-:Y:S01]  /*2630*/  IMAD.HI.U32 R6, R17, R2, RZ ;  /* 0x0000000211067227 */ /* 0x000fe200078e00ff */
[----:B------:R-:W-:-:S04]  /*2640*/  @P3 SHF.R.U32.HI R9, RZ, R3, R14 ;  /* 0x00000003ff093219 */ /* 0x000fc8000001160e */
        /* <DEDUP_REMOVED lines=8> */
[----:B------:R-:W-:-:S04]  /*26d0*/  @!P1 IMAD.HI.U32 R8, R7, R2, RZ ;  /* 0x0000000207089227 */ /* 0x000fc800078e00ff */
[----:B------:R-:W-:Y:S01]  /*26e0*/  IMAD.MOV R2, RZ, RZ, -R6 ;  /* 0x000000ffff027224 */ /* 0x000fe200078e0a06 */
[----:B------:R-:W-:-:S03]  /*26f0*/  @!P1 SHF.R.U32.HI R8, RZ, R3, R8 ;  /* 0x00000003ff089219 */ /* 0x000fc60000011608 */
[----:B------:R-:W-:Y:S01]  /*2700*/  IMAD R2, R26, R2, R5 ;  /* 0x000000021a027224 */ /* 0x000fe200078e0205 */
[----:B------:R-:W-:Y:S02]  /*2710*/  @!P1 SEL R3, R7, R8, !P3 ;  /* 0x0000000807039207 */ /* 0x000fe40005800000 */
[----:B------:R-:W-:-:S03]  /*2720*/  IADD3 R8, PT, PT, -R5, RZ, RZ ;  /* 0x000000ff05087210 */ /* 0x000fc60007ffe1ff */
[--C-:B------:R-:W-:Y:S02]  /*2730*/  @!P1 IMAD.IADD R6, R6, 0x1, -R3.reuse ;  /* 0x0000000106069824 */ /* 0x100fe400078e0a03 */
[----:B------:R-:W-:Y:S01]  /*2740*/  @!P1 IMAD R3, R2, R17, R3 ;  /* 0x0000001102039224 */ /* 0x000fe200078e0203 */
[----:B------:R-:W-:Y:S01]  /*2750*/  IADD3 R2, PT, PT, -R7, RZ, RZ ;  /* 0x000000ff07027210 */ /* 0x000fe20007ffe1ff */
[----:B------:R-:W-:Y:S02]  /*2760*/  @!P1 IMAD R5, R26, R6, R7 ;  /* 0x000000061a059224 */ /* 0x000fe400078e0207 */
[----:B------:R-:W-:Y:S02]  /*2770*/  IMAD R8, R4, R8, R13 ;  /* 0x0000000804087224 */ /* 0x000fe400078e020d */
[----:B------:R-:W-:Y:S02]  /*2780*/  @!P1 IMAD.MOV.U32 R7, RZ, RZ, R3 ;  /* 0x000000ffff079224 */ /* 0x000fe400078e0003 */
[----:B------:R-:W-:-:S02]  /*2790*/  IMAD R2, R12, R2, R15 ;  /* 0x000000020c027224 */ /* 0x000fc400078e020f */
[----:B------:R-:W-:Y:S02]  /*27a0*/  IMAD R13, R5, R4, R8 ;  /* 0x00000004050d7224 */ /* 0x000fe400078e0208 */
[----:B------:R-:W-:Y:S02]  /*27b0*/  IMAD R15, R7, R12, R2 ;  /* 0x0000000c070f7224 */ /* 0x000fe400078e0202 */
.L_x_31:
[----:B------:R-:W1:Y:S02]  /*27c0*/  LDCU UR4, c[0x0][0xb30] ;  /* 0x00016600ff0477ac */ /* 0x000e640008000800 */
[----:B-1----:R-:W-:-:S09]  /*27d0*/  UISETP.NE.AND UP0, UPT, UR4, 0x1, UPT ;  /* 0x000000010400788c */ /* 0x002fd2000bf05270 */
[----:B------:R-:W-:Y:S05]  /*27e0*/  BRA.U UP0, `(.L_x_32) ;  /* 0x0000000100407547 */ /* 0x000fea000b800000 */
[----:B------:R-:W1:Y:S08]  /*27f0*/  LDC.64 R4, c[0x0][0xb10] ;  /* 0x0002c400ff047b82 */ /* 0x000e700000000a00 */
[----:B------:R-:W4:Y:S08]  /*2800*/  LDC.64 R2, c[0x0][0xb18] ;  /* 0x0002c600ff027b82 */ /* 0x000f300000000a00 */
[----:B------:R-:W2:Y:S08]  /*2810*/  LDC R6, c[0x0][0xb20] ;  /* 0x0002c800ff067b82 */ /* 0x000eb00000000800 */
[----:B------:R-:W3:Y:S01]  /*2820*/  LDC R8, c[0x0][0xb0c] ;  /* 0x0002c300ff087b82 */ /* 0x000ee20000000800 */
[----:B-1----:R-:W-:-:S05]  /*2830*/  IMAD.HI.U32 R4, R15, R4, RZ ;  /* 0x000000040f047227 */ /* 0x002fca00078e00ff */
[----:B------:R-:W-:Y:S01]  /*2840*/  SHF.R.U32.HI R4, RZ, R5, R4 ;  /* 0x00000005ff047219 */ /* 0x000fe20000011604 */
[----:B----4-:R-:W-:Y:S01]  /*2850*/  IMAD.HI.U32 R3, R13, R3, RZ ;  /* 0x000000030d037227 */ /* 0x010fe200078e00ff */
[----:B------:R-:W-:-:S04]  /*2860*/  ISETP.NE.AND P1, PT, R2, 0x1, PT ;  /* 0x000000010200780c */ /* 0x000fc80003f25270 */
[----:B--2---:R-:W-:-:S04]  /*2870*/  SHF.R.U32.HI R6, RZ, R6, R3 ;  /* 0x00000006ff067219 */ /* 0x004fc80000011603 */
[----:B------:R-:W-:Y:S02]  /*2880*/  SEL R3, R13, R6, !P1 ;  /* 0x000000060d037207 */ /* 0x000fe40004800000 */
[----:B---3--:R-:W-:-:S04]  /*2890*/  ISETP.NE.AND P2, PT, R8, 0x1, PT ;  /* 0x000000010800780c */ /* 0x008fc80003f45270 */
[----:B------:R-:W-:-:S05]  /*28a0*/  SEL R4, R15, R4, !P2 ;  /* 0x000000040f047207 */ /* 0x000fca0005000000 */
[----:B------:R-:W-:Y:S02]  /*28b0*/  IMAD.IADD R5, R3, 0x1, -R4 ;  /* 0x0000000103057824 */ /* 0x000fe400078e0a04 */
[----:B------:R-:W-:Y:S02]  /*28c0*/  IMAD.IADD R3, R4, 0x1, -R3 ;  /* 0x0000000104037824 */ /* 0x000fe400078e0a03 */
[----:B------:R-:W-:Y:S02]  /*28d0*/  IMAD R15, R5, R8, R15 ;  /* 0x00000008050f7224 */ /* 0x000fe400078e020f */
[----:B------:R-:W-:-:S07]  /*28e0*/  IMAD R13, R3, R2, R13 ;  /* 0x00000002030d7224 */ /* 0x000fce00078e020d */
.L_x_32:
[----:B------:R-:W-:Y:S01]  /*28f0*/  UMOV UR20, UR31 ;  /* 0x0000001f00147c82 */ /* 0x000fe20008000000 */
[----:B------:R-:W-:Y:S01]  /*2900*/  PLOP3.LUT P1, PT, PT, PT, PT, 0x80, 0x8 ;  /* 0x000000000008781c */ /* 0x000fe20003f2f070 */
[----:B------:R-:W-:Y:S01]  /*2910*/  IMAD.IADD R45, R15, 0x1, R64 ;  /* 0x000000010f2d7824 */ /* 0x000fe200078e0240 */
[----:B------:R-:W-:Y:S01]  /*2920*/  LOP3.LUT R10, R10, 0x1, RZ, 0x3c, !PT ;  /* 0x000000010a0a7812 */ /* 0x000fe200078e3cff */
[----:B------:R-:W-:Y:S01]  /*2930*/  IMAD.IADD R18, R13, 0x1, R62 ;  /* 0x000000010d127824 */ /* 0x000fe200078e023e */
[----:B------:R-:W-:Y:S09]  /*2940*/  @P4 BRA `(.L_x_33) ;  /* 0xffffffec00684947 */ /* 0x000ff2000383ffff */
[----:B------:R-:W-:Y:S01]  /*2950*/  UIADD3 UR22, UPT, UPT, UR22, 0xd0, URZ ;  /* 0x000000d016167890 */ /* 0x000fe2000fffe0ff */
[----:B------:R-:W-:-:S03]  /*2960*/  MOV R3, UR33 ;  /* 0x0000002100037c02 */ /* 0x000fc60008000f00 */
[----:B------:R-:W-:Y:S01]  /*2970*/  ULEA UR4, UR32, UR22, 0x3 ;  /* 0x0000001620047291 */ /* 0x000fe2000f8e18ff */
[----:B------:R-:W-:-:S08]  /*2980*/  SHF.L.U32 R3, R3, 0x1f, RZ ;  /* 0x0000001f03037819 */ /* 0x000fd000000006ff */
[----:B------:R-:W1:Y:S02]  /*2990*/  SYNCS.PHASECHK.TRANS64.TRYWAIT P0, [UR4], R3 ;  /* 0x00000003ff0075a7 */ /* 0x000e640008001104 */
[----:B-1----:R-:W-:Y:S05]  /*29a0*/  @!P0 BRA `(.L_x_34) ;  /* 0x00000054008c8947 */ /* 0x002fea0003800000 */
.L_x_135:
[----:B------:R-:W-:-:S04]  /*29b0*/  UIADD3 UR6, UPT, UPT, UR32, 0x1, URZ ;  /* 0x0000000120067890 */ /* 0x000fc8000fffe0ff */
[----:B------:R-:W-:-:S04]  /*29c0*/  UISETP.NE.AND UP0, UPT, UR6, 0x1a, UPT ;  /* 0x0000001a0600788c */ /* 0x000fc8000bf05270 */
[----:B------:R-:W-:Y:S02]  /*29d0*/  USEL UR5, URZ, 0x1, UP0 ;  /* 0x00000001ff057887 */ /* 0x000fe40008000000 */
[----:B------:R-:W-:Y:S02]  /*29e0*/  USEL UR6, UR6, URZ, UP0 ;  /* 0x000000ff06067287 */ /* 0x000fe40008000000 */
[----:B------:R-:W-:Y:S02]  /*29f0*/  ULOP3.LUT UR5, UR33, UR5, URZ, 0x3c, !UPT ;  /* 0x0000000521057292 */ /* 0x000fe4000f8e3cff */
[----:B------:R-:W-:-:S04]  /*2a00*/  ULEA UR4, UR6, UR22, 0x3 ;  /* 0x0000001606047291 */ /* 0x000fc8000f8e18ff */
[----:B-1----:R-:W-:-:S04]  /*2a10*/  MOV R3, UR5 ;  /* 0x0000000500037c02 */ /* 0x002fc80008000f00 */
[----:B------:R-:W-:-:S04]  /*2a20*/  SHF.L.U32 R3, R3, 0x1f, RZ ;  /* 0x0000001f03037819 */ /* 0x000fc800000006ff */
[----:B------:R-:W1:Y:S02]  /*2a30*/  SYNCS.PHASECHK.TRANS64.TRYWAIT P0, [UR4], R3 ;  /* 0x00000003ff0075a7 */ /* 0x000e640008001104 */
[----:B-1----:R-:W-:Y:S05]  /*2a40*/  @!P0 BRA `(.L_x_35) ;  /* 0x00000054007c8947 */ /* 0x002fea0003800000 */
.L_x_137:
        /* <DEDUP_REMOVED lines=10> */
.L_x_139:
        /* <DEDUP_REMOVED lines=10> */
.L_x_141:
        /* <DEDUP_REMOVED lines=10> */
.L_x_143:
        /* <DEDUP_REMOVED lines=10> */
.L_x_145:
        /* <DEDUP_REMOVED lines=10> */
.L_x_147:
        /* <DEDUP_REMOVED lines=10> */
.L_x_149:
        /* <DEDUP_REMOVED lines=10> */
.L_x_151:
        /* <DEDUP_REMOVED lines=10> */
.L_x_153:
        /* <DEDUP_REMOVED lines=10> */
.L_x_155:
        /* <DEDUP_REMOVED lines=10> */
.L_x_157:
        /* <DEDUP_REMOVED lines=10> */
.L_x_159:
        /* <DEDUP_REMOVED lines=10> */
.L_x_161:
        /* <DEDUP_REMOVED lines=10> */
.L_x_163:
        /* <DEDUP_REMOVED lines=10> */
.L_x_165:
        /* <DEDUP_REMOVED lines=10> */
.L_x_167:
        /* <DEDUP_REMOVED lines=10> */
.L_x_169:
        /* <DEDUP_REMOVED lines=10> */
.L_x_171:
        /* <DEDUP_REMOVED lines=10> */
.L_x_173:
        /* <DEDUP_REMOVED lines=10> */
.L_x_175:
        /* <DEDUP_REMOVED lines=10> */
.L_x_177:
        /* <DEDUP_REMOVED lines=10> */
.L_x_179:
        /* <DEDUP_REMOVED lines=10> */
.L_x_181:
        /* <DEDUP_REMOVED lines=10> */
.L_x_183:
[----:B------:R-:W-:-:S04]  /*38b0*/  UIADD3 UR6, UPT, UPT, UR6, 0x1, URZ ;  /* 0x0000000106067890 */ /* 0x000fc8000fffe0ff */
[----:B------:R-:W-:-:S04]  /*38c0*/  UISETP.NE.AND UP0, UPT, UR6, 0x1a, UPT ;  /* 0x0000001a0600788c */ /* 0x000fc8000bf05270 */
[----:B------:R-:W-:Y:S02]  /*38d0*/  USEL UR4, URZ, 0x1, UP0 ;  /* 0x00000001ff047887 */ /* 0x000fe40008000000 */
[----:B------:R-:W-:Y:S02]  /*38e0*/  USEL UR6, UR6, URZ, UP0 ;  /* 0x000000ff06067287 */ /* 0x000fe40008000000 */
[----:B------:R-:W-:Y:S02]  /*38f0*/  ULOP3.LUT UR4, UR5, UR4, URZ, 0x3c, !UPT ;  /* 0x0000000405047292 */ /* 0x000fe4000f8e3cff */
[----:B------:R-:W-:-:S04]  /*3900*/  ULEA UR6, UR6, UR22, 0x3 ;  /* 0x0000001606067291 */ /* 0x000fc8000f8e18ff */
[----:B------:R-:W-:Y:S02]  /*3910*/  IMAD.U32 R2, RZ, RZ, UR4 ;  /* 0x00000004ff027e24 */ /* 0x000fe4000f8e00ff */
[----:B-1----:R-:W-:-:S03]  /*3920*/  MOV R0, UR6 ;  /* 0x0000000600007c02 */ /* 0x002fc60008000f00 */
[----:B------:R-:W-:-:S07]  /*3930*/  SHF.L.U32 R3, R2, 0x1f, RZ ;  /* 0x0000001f02037819 */ /* 0x000fce00000006ff */
.L_x_59:
[----:B-1----:R1:W4:Y:S02]  /*3940*/  SYNCS.PHASECHK.TRANS64.TRYWAIT P0, [R0+URZ], R3 ;  /* 0x00000003000075a7 */ /* 0x00232400080011ff */
[----:B----4-:R-:W-:Y:S05]  /*3950*/  @!P0 NANOSLEEP.SYNCS 0x989680 ;  /* 0x009896800000895d */ /* 0x010fea0003900000 */
[----:B------:R-:W4:Y:S02]  /*3960*/  @!P0 SYNCS.PHASECHK.TRANS64 P0, [R0+URZ], R3 ;  /* 0x00000003000085a7 */ /* 0x000f2400080010ff */
[----:B----4-:R-:W-:Y:S05]  /*3970*/  @P0 EXIT ;  /* 0x000000000000094d */ /* 0x010fea0003800000 */
[----:B------:R-:W-:Y:S05]  /*3980*/  BRA `(.L_x_59) ;  /* 0xfffffffc00ec7947 */ /* 0x000fea000383ffff */
.L_x_17:
[----:B------:R-:W-:-:S04]  /*3990*/  UISETP.NE.AND UP0, UPT, UR45, URZ, UPT ;  /* 0x000000ff2d00728c */ /* 0x000fc8000bf05270 */
[----:B------:R-:W-:-:S09]  /*39a0*/  UISETP.NE.OR UP0, UPT, UR6, 0x1, UP0 ;  /* 0x000000010600788c */ /* 0x000fd20008705670 */
[----:B------:R-:W-:Y:S05]  /*39b0*/  BRA.U UP0, `(.L_x_60) ;  /* 0x0000000100b07547 */ /* 0x000fea000b800000 */
[----:B------:R-:W-:Y:S01]  /*39c0*/  UMOV UR4, 0x400 ;  /* 0x0000040000047882 */ /* 0x000fe20000000000 */
[----:B------:R-:W-:Y:S01]  /*39d0*/  HFMA2 R3, -RZ, RZ, 0, 5.9604644775390625e-08 ;  /* 0x00000001ff037431 */ /* 0x000fe200000001ff */
[----:B------:R-:W-:Y:S01]  /*39e0*/  ULEA UR45, UR45, UR4, 0x18 ;  /* 0x000000042d2d7291 */ /* 0x000fe2000f8ec0ff */
[----:B------:R-:W-:Y:S01]  /*39f0*/  ISETP.NE.AND P0, PT, R2, RZ, PT ;  /* 0x000000ff0200720c */ /* 0x000fe20003f05270 */
[----:B------:R-:W-:Y:S02]  /*3a00*/  IMAD.MOV.U32 R8, RZ, RZ, RZ ;  /* 0x000000ffff087224 */ /* 0x000fe400078e00ff */
[----:B------:R-:W-:Y:S02]  /*3a10*/  UIADD3 UR6, UPT, UPT, UR45, 0x1e8, URZ ;  /* 0x000001e82d067890 */ /* 0x000fe4000fffe0ff */
[----:B------:R-:W-:Y:S02]  /*3a20*/  UIADD3 UR7, UPT, UPT, UR45, 0x1e0, URZ ;  /* 0x000001e02d077890 */ /* 0x000fe4000fffe0ff */
[----:B------:R-:W-:-:S12]  /*3a30*/  UPRMT UR6, URZ, 0x654, UR6 ;  /* 0x00000654ff067896 */ /* 0x000fd80008000006 */
.L_x_63:
[----:B------:R-:W-:Y:S01]  /*3a40*/  SHF.L.U32 R7, R3, 0x1f, RZ ;  /* 0x0000001f03077819 */ /* 0x000fe200000006ff */
[----:B------:R-:W-:Y:S02]  /*3a50*/  IMAD.U32 R9, RZ, RZ, UR7 ;  /* 0x00000007ff097e24 */ /* 0x000fe4000f8e00ff */
[----:B------:R-:W-:Y:S01]  /*3a60*/  @!P0 IMAD.MOV.U32 R5, RZ, RZ, 0x10 ;  /* 0x00000010ff058424 */ /* 0x000fe200078e00ff */
[----:B------:R-:W1:Y:S02]  /*3a70*/  SYNCS.PHASECHK.TRANS64.TRYWAIT P1, [UR45+0x1e8], R7 ;  /* 0x0001e807ff0075a7 */ /* 0x000e64000802112d */
[----:B------:R-:W-:-:S04]  /*3a80*/  PRMT R9, R2, 0x654, R9 ;  /* 0x0000065402097816 */ /* 0x000fc80000000009 */
[----:B------:R-:W-:Y:S01]  /*3a90*/  SEL R0, R9, R0, !P0 ;  /* 0x0000000009007207 */ /* 0x000fe20004000000 */
[----:B-1----:R-:W-:Y:S06]  /*3aa0*/  @!P1 BRA `(.L_x_61) ;  /* 0x0000004c00a49947 */ /* 0x002fec0003800000 */
.L_x_185:
[----:B------:R-:W-:Y:S01]  /*3ab0*/  UIADD3 UR4, UPT, UPT, UR45, 0x220, URZ ;  /* 0x000002202d047890 */ /* 0x000fe2000fffe0ff */
[----:B------:R2:W-:Y:S01]  /*3ac0*/  @!P0 SYNCS.ARRIVE.TRANS64.RED RZ, [R0+URZ], R5 ;  /* 0x0000000500ff89a7 */ /* 0x0005e200080004ff */
[----:B------:R-:W-:Y:S01]  /*3ad0*/  UIADD3 UR5, UPT, UPT, UR45, 0x1e0, URZ ;  /* 0x000001e02d057890 */ /* 0x000fe2000fffe0ff */
[----:B------:R-:W-:-:S08]  /*3ae0*/  LOP3.LUT R3, R3, 0x1, RZ, 0x3c, !PT ;  /* 0x0000000103037812 */ /* 0x000fd000078e3cff */
[----:B------:R-:W-:Y:S06]  /*3af0*/  UGETNEXTWORKID.BROADCAST [UR4], [UR5] ;  /* 0x00000000040073ca */ /* 0x000fec0008000100 */
[----:B--2---:R-:W-:-:S04]  /*3b00*/  SHF.L.U32 R5, R8, 0x1f, RZ ;  /* 0x0000001f08057819 */ /* 0x004fc800000006ff */
[----:B------:R-:W2:Y:S02]  /*3b10*/  SYNCS.PHASECHK.TRANS64.TRYWAIT P1, [UR45+0x1e0], R5 ;  /* 0x0001e005ff0075a7 */ /* 0x000ea4000802112d */
[----:B--2---:R-:W-:Y:S05]  /*3b20*/  @!P1 BRA `(.L_x_62) ;  /* 0x0000004c009c9947 */ /* 0x004fea0003800000 */
.L_x_187:
[----:B-1----:R-:W1:Y:S01]  /*3b30*/  LDS.128 R4, [UR45+0x220] ;  /* 0x0002202dff047984 */ /* 0x002e620008000c00 */
[----:B------:R-:W-:Y:S01]  /*3b40*/  LOP3.LUT R8, R8, 0x1, RZ, 0x3c, !PT ;  /* 0x0000000108087812 */ /* 0x000fe200078e3cff */
[----:B------:R-:W-:Y:S01]  /*3b50*/  @!PT LDS RZ, [RZ] ;  /* 0x00000000fffff984 */ /* 0x000fe20000000800 */
[----:B------:R-:W-:Y:S01]  /*3b60*/  @!PT LDS RZ, [RZ] ;  /* 0x00000000fffff984 */ /* 0x000fe20000000800 */
[----:B------:R-:W-:Y:S01]  /*3b70*/  @!PT LDS RZ, [RZ] ;  /* 0x00000000fffff984 */ /* 0x000fe20000000800 */
[----:B------:R-:W-:Y:S01]  /*3b80*/  @!PT LDS RZ, [RZ] ;  /* 0x00000000fffff984 */ /* 0x000fe20000000800 */
[----:B------:R2:W-:Y:S06]  /*3b90*/  MEMBAR.ALL.CTA ;  /* 0x0000000000007992 */ /* 0x0005ec0000008000 */
[----:B--2---:R-:W2:Y:S02]  /*3ba0*/  FENCE.VIEW.ASYNC.S ;  /* 0x00000000000073c6 */ /* 0x004ea40000000000 */
[----:B--2---:R-:W-:Y:S01]  /*3bb0*/  SYNCS.ARRIVE.TRANS64.RED.A1T0 RZ, [UR6], RZ ;  /* 0x000000ffffff79a7 */ /* 0x004fe20008100406 */
[----:B-1----:R-:W-:-:S13]  /*3bc0*/  LOP3.LUT P1, RZ, R6, 0x1, RZ, 0xc0, !PT ;  /* 0x0000000106ff7812 */ /* 0x002fda000782c0ff */
[----:B------:R-:W-:Y:S05]  /*3bd0*/  @P1 BRA `(.L_x_63) ;  /* 0xfffffffc00981947 */ /* 0x000fea000383ffff */
[----:B------:R-:W-:-:S04]  /*3be0*/  SHF.L.U32 R0, R3, 0x1f, RZ ;  /* 0x0000001f03007819 */ /* 0x000fc800000006ff */
[----:B------:R-:W1:Y:S02]  /*3bf0*/  SYNCS.PHASECHK.TRANS64 P0, [UR45+0x1e8], R0 ;  /* 0x0001e800ff0075a7 */ /* 0x000e64000800102d */
[----:B-1----:R-:W-:Y:S05]  /*3c00*/  @P0 EXIT ;  /* 0x000000000000094d */ /* 0x002fea0003800000 */
[----:B------:R-:W-:-:S07]  /*3c10*/  MOV R0, UR45 ;  /* 0x0000002d00007c02 */ /* 0x000fce0008000f00 */
.L_x_64:
[----:B-1----:R-:W-:-:S04]  /*3c20*/  SHF.L.U32 R5, R3, 0x1f, RZ ;  /* 0x0000001f03057819 */ /* 0x002fc800000006ff */
[----:B------:R1:W2:Y:S03]  /*3c30*/  SYNCS.PHASECHK.TRANS64.TRYWAIT P0, [R0+URZ+0x1e8], R5 ;  /* 0x0001e805000075a7 */ /* 0x0002a600080011ff */
[----:B--2---:R-:W-:Y:S05]  /*3c40*/  @!P0 NANOSLEEP.SYNCS 0x989680 ;  /* 0x009896800000895d */ /* 0x004fea0003900000 */
[----:B------:R-:W2:Y:S02]  /*3c50*/  @!P0 SYNCS.PHASECHK.TRANS64 P0, [R0+URZ+0x1e8], R5 ;  /* 0x0001e805000085a7 */ /* 0x000ea400080010ff */
[----:B--2---:R-:W-:Y:S05]  /*3c60*/  @P0 EXIT ;  /* 0x000000000000094d */ /* 0x004fea0003800000 */
[----:B------:R-:W-:Y:S05]  /*3c70*/  BRA `(.L_x_64) ;  /* 0xfffffffc00e87947 */ /* 0x000fea000383ffff */
.L_x_60:
[----:B------:R-:W-:-:S09]  /*3c80*/  UISETP.NE.AND UP0, UPT, UR6, URZ, UPT ;  /* 0x000000ff0600728c */ /* 0x000fd2000bf05270 */
[----:B------:R-:W-:Y:S05]  /*3c90*/  BRA.U UP0, `(.L_x_65) ;  /* 0x0000000d003c7547 */ /* 0x000fea000b800000 */
[----:B------:R-:W-:Y:S01]  /*3ca0*/  UMOV UR4, 0x40 ;  /* 0x0000004000047882 */ /* 0x000fe20000000000 */
[----:B------:R-:W-:Y:S01]  /*3cb0*/  NOP ;  /* 0x0000000000007918 */ /* 0x000fe20000000000 */
[----:B------:R-:W-:Y:S01]  /*3cc0*/  ULEA UR4, UR45, UR4, 0x18 ;  /* 0x000000042d047291 */ /* 0x000fe2000f8ec0ff */
[----:B------:R-:W-:Y:S02]  /*3cd0*/  UMOV UR5, 0x400 ;  /* 0x0000040000057882 */ /* 0x000fe40000000000 */
[----:B------:R-:W-:-:S06]  /*3ce0*/  ULEA UR45, UR45, UR5, 0x18 ;  /* 0x000000052d2d7291 */ /* 0x000fcc000f8ec0ff */
[----:B------:R-:W1:Y:S02]  /*3cf0*/  LDS.U8 R0, [UR4+0x1c] ;  /* 0x00001c04ff007984 */ /* 0x000e640008000000 */
[----:B-1----:R-:W-:-:S13]  /*3d00*/  ISETP.NE.AND P0, PT, R0, RZ, PT ;  /* 0x000000ff0000720c */ /* 0x002fda0003f05270 */
[----:B------:R-:W-:Y:S05]  /*3d10*/  @P0 BRA `(.L_x_66) ;  /* 0x0000000000580947 */ /* 0x000fea0003800000 */
[----:B------:R-:W-:-:S13]  /*3d20*/  ELECT P0, URZ, PT ;  /* 0x0000000000ff782f */ /* 0x000fda0003800000 */
[----:B------:R-:W-:Y:S05]  /*3d30*/  @!P0 BRA `(.L_x_67) ;  /* 0x0000000000608947 */ /* 0x000fea0003800000 */
[----:B------:R-:W-:Y:S01]  /*3d40*/  UMOV UR5, 0x10 ;  /* 0x0000001000057882 */ /* 0x000fe20000000000 */
[----:B------:R-:W-:Y:S01]  /*3d50*/  HFMA2 R0, -RZ, RZ, 0, 5.9604644775390625e-08 ;  /* 0x00000001ff007431 */ /* 0x000fe200000001ff */
[----:B------:R-:W-:-:S03]  /*3d60*/  MOV R2, 0xffff ;  /* 0x0000ffff00027802 */ /* 0x000fc60000000f00 */
[----:B------:R-:W-:Y:S04]  /*3d70*/  DEPBAR.LE SB1, 0x36 ;  /* 0x00009d800000791a */ /* 0x000fe80000000000 */
[----:B------:R-:W1:Y:S02]  /*3d80*/  UTCATOMSWS.FIND_AND_SET.ALIGN UP0, UR5, UR5 ;  /* 0x00000005000575e3 */ /* 0x000e640008000800 */
[----:B-1----:R-:W-:Y:S01]  /*3d90*/  MOV R3, UR5 ;  /* 0x0000000500037c02 */ /* 0x002fe20008000f00 */
[----:B------:R-:W-:Y:S06]  /*3da0*/  BRA.U UP0, `(.L_x_68) ;  /* 0x0000000100187547 */ /* 0x000fec000b800000 */
.L_x_69:
[----:B------:R-:W-:Y:S05]  /*3db0*/  NANOSLEEP 0x64 ;  /* 0x000000640000795d */ /* 0x000fea0003800000 */
[----:B------:R-:W-:-:S05]  /*3dc0*/  UMOV UR5, 0x10 ;  /* 0x0000001000057882 */ /* 0x000fca0000000000 */
[----:B------:R-:W-:Y:S04]  /*3dd0*/  DEPBAR.LE SB1, 0x36 ;  /* 0x00009d800000791a */ /* 0x000fe80000000000 */
[----:B------:R-:W1:Y:S02]  /*3de0*/  UTCATOMSWS.FIND_AND_SET.ALIGN UP0, UR5, UR5 ;  /* 0x00000005000575e3 */ /* 0x000e640008000800 */
[----:B-1----:R-:W-:Y:S01]  /*3df0*/  MOV R3, UR5 ;  /* 0x0000000500037c02 */ /* 0x002fe20008000f00 */
[----:B------:R-:W-:Y:S05]  /*3e00*/  BRA.U !UP0, `(.L_x_69) ;  /* 0xfffffffd08e87547 */ /* 0x000fea000b83ffff */
.L_x_68:
[-C--:B------:R-:W-:Y:S02]  /*3e10*/  SHF.L.U32 R2, R2, R3.reuse, RZ ;  /* 0x0000000302027219 */ /* 0x080fe400000006ff */
[----:B------:R-:W-:Y:S01]  /*3e20*/  SHF.L.U32 R0, R0, R3, RZ ;  /* 0x0000000300007219 */ /* 0x000fe200000006ff */
[----:B------:R-:W-:Y:S02]  /*3e30*/  IMAD.SHL.U32 R3, R3, 0x20, RZ ;  /* 0x0000002003037824 */ /* 0x000fe400078e00ff */
[----:B------:R1:W-:Y:S04]  /*3e40*/  ATOMS.OR RZ, [UR4+0x14], R2 ;  /* 0x00001402ffff798c */ /* 0x0003e8000b000004 */
[----:B------:R1:W-:Y:S04]  /*3e50*/  ATOMS.OR RZ, [UR4+0x18], R0 ;  /* 0x00001800ffff798c */ /* 0x0003e8000b000004 */
[----:B------:R1:W-:Y:S01]  /*3e60*/  STS [UR45+0x230], R3 ;  /* 0x00023003ff007988 */ /* 0x0003e2000800082d */
[----:B------:R-:W-:Y:S05]  /*3e70*/  BRA `(.L_x_67) ;  /* 0x0000000000107947 */ /* 0x000fea0003800000 */
.L_x_66:
[----:B------:R-:W-:Y:S02]  /*3e80*/  MOV R0, 0xffffffff ;  /* 0xffffffff00007802 */ /* 0x000fe40000000f00 */
[----:B------:R-:W-:-:S03]  /*3e90*/  MOV R2, 0x3ec0 ;  /* 0x00003ec000027802 */ /* 0x000fc60000000f00 */
[----:B------:R1:W-:Y:S04]  /*3ea0*/  STS [UR45+0x230], R0 ;  /* 0x00023000ff007988 */ /* 0x0003e8000800082d */
[----:B-1-3-5:R-:W-:Y:S05]  /*3eb0*/  CALL.REL.NOINC `($__internal_1_$__cuda_sm10x_tcgen05_guardrail_trap_phase_invalid_during_alloc) ;  /* 0x0000005000347944 */ /* 0x02afea0003c00000 */
.L_x_67:
[----:B------:R-:W-:Y:S05]  /*3ec0*/  WARPSYNC.ALL ;  /* 0x0000000000007948 */ /* 0x000fea0003800000 */
[----:B------:R-:W2:Y:S01]  /*3ed0*/  S2UR UR6, SR_CgaCtaId ;  /* 0x00000000000679c3 */ /* 0x000ea20000008800 */
[----:B------:R-:W-:Y:S01]  /*3ee0*/  UMOV UR4, 0x400 ;  /* 0x0000040000047882 */ /* 0x000fe20000000000 */
[----:B------:R-:W-:-:S06]  /*3ef0*/  NOP ;  /* 0x0000000000007918 */ /* 0x000fcc0000000000 */
[----:B------:R-:W-:Y:S06]  /*3f00*/  BAR.ARV 0x6, 0xa0 ;  /* 0x0182800000007b1d */ /* 0x000fec0000002000 */
[----:B------:R-:W-:Y:S01]  /*3f10*/  IMAD.MOV.U32 R8, RZ, RZ, 0x1 ;  /* 0x00000001ff087424 */ /* 0x000fe200078e00ff */
[----:B------:R-:W-:Y:S01]  /*3f20*/  UMOV UR15, URZ ;  /* 0x000000ff000f7c82 */ /* 0x000fe20008000000 */
[----:B------:R-:W-:Y:S01]  /*3f30*/  UMOV UR14, URZ ;  /* 0x000000ff000e7c82 */ /* 0x000fe20008000000 */
[----:B------:R-:W-:Y:S01]  /*3f40*/  UMOV UR20, 0x0 ;  /* 0x0000000000147882 */ /* 0x000fe20000000000 */
[----:B------:R-:W-:Y:S01]  /*3f50*/  UMOV UR21, 0x4100010 ;  /* 0x0410001000157882 */ /* 0x000fe20000000000 */
[----:B------:R-:W-:Y:S01]  /*3f60*/  UMOV UR18, 0x0 ;  /* 0x0000000000127882 */ /* 0x000fe20000000000 */
[----:B------:R-:W-:Y:S01]  /*3f70*/  UMOV UR19, 0x4100010 ;  /* 0x0410001000137882 */ /* 0x000fe20000000000 */
[----:B--2---:R-:W-:Y:S01]  /*3f80*/  ULEA UR6, UR6, UR4, 0x18 ;  /* 0x0000000406067291 */ /* 0x004fe2000f8ec0ff */
[----:B------:R-:W2:Y:S03]  /*3f90*/  LDCU.64 UR4, c[0x0][0x388] ;  /* 0x00007100ff0477ac */ /* 0x000ea60008000a00 */
[----:B------:R-:W-:-:S02]  /*3fa0*/  UIADD3 UR9, UPT, UPT, UR6, 0x3600, URZ ;  /* 0x0000360006097890 */ /* 0x000fc4000fffe0ff */
[----:B------:R-:W-:-:S03]  /*3fb0*/  UIADD3 UR10, UPT, UPT, UR6, 0x1d600, URZ ;  /* 0x0001d600060a7890 */ /* 0x000fc6000fffe0ff */
[----:B------:R-:W1:Y:S01]  /*3fc0*/  LDS R9, [UR6+0x230] ;  /* 0x00023006ff097984 */ /* 0x000e620008000800 */
[----:B------:R-:W-:Y:S02]  /*3fd0*/  USHF.R.U32.HI UR9, URZ, 0x4, UR9 ;  /* 0x00000004ff097899 */ /* 0x000fe40008011609 */
[----:B------:R-:W-:Y:S02]  /*3fe0*/  USHF.R.U32.HI UR10, URZ, 0x4, UR10 ;  /* 0x00000004ff0a7899 */ /* 0x000fe4000801160a */
[----:B------:R-:W-:Y:S02]  /*3ff0*/  ULOP3.LUT UR9, UR9, 0x3fff, URZ, 0xc0, !UPT ;  /* 0x00003fff09097892 */ /* 0x000fe4000f8ec0ff */
[----:B------:R-:W-:Y:S02]  /*4000*/  ULOP3.LUT UR10, UR10, 0x3fff, URZ, 0xc0, !UPT ;  /* 0x00003fff0a0a7892 */ /* 0x000fe4000f8ec0ff */
[----:B------:R-:W-:Y:S02]  /*4010*/  ULOP3.LUT UR9, UR9, 0x10000, URZ, 0xfc, !UPT ;  /* 0x0001000009097892 */ /* 0x000fe4000f8efcff */
[----:B--2---:R-:W-:-:S02]  /*4020*/  UIADD3 UR4, UPT, UPT, UR4, 0x1f, URZ ;  /* 0x0000001f04047890 */ /* 0x004fc4000fffe0ff */
[----:B------:R-:W-:Y:S02]  /*4030*/  ULOP3.LUT UR10, UR10, 0x10000, URZ, 0xfc, !UPT ;  /* 0x000100000a0a7892 */ /* 0x000fe4000f8efcff */
[----:B------:R-:W-:-:S04]  /*4040*/  USHF.R.S32.HI UR7, URZ, 0x1f, UR4 ;  /* 0x0000001fff077899 */ /* 0x000fc80008011404 */
[----:B------:R-:W-:-:S03]  /*4050*/  ULEA.HI UR7, UR7, UR4, URZ, 0x5 ;  /* 0x0000000407077291 */ /* 0x000fc6000f8f28ff */
[----:B------:R-:W2:Y:S01]  /*4060*/  LDCU UR4, c[0x0][0x390] ;  /* 0x00007200ff0477ac */ /* 0x000ea20008000800 */
[----:B------:R-:W-:-:S04]  /*4070*/  USHF.R.S32.HI UR7, URZ, 0x5, UR7 ;  /* 0x00000005ff077899 */ /* 0x000fc80008011407 */
[----:B------:R-:W-:Y:S02]  /*4080*/  UIMAD UR7, UR7, UR5, URZ ;  /* 0x00000005070772a4 */ /* 0x000fe4000f8e02ff */
[----:B------:R-:W-:-:S04]  /*4090*/  UIADD3 UR5, UPT, UPT, UR6, 0x1e8, URZ ;  /* 0x000001e806057890 */ /* 0x000fc8000fffe0ff */
[----:B------:R-:W-:Y:S01]  /*40a0*/  UPRMT UR5, URZ, 0x654, UR5 ;  /* 0x00000654ff057896 */ /* 0x000fe20008000005 */
[C---:B-1----:R-:W-:Y:S01]  /*40b0*/  VIADD R3, R9.reuse, 0x40 ;  /* 0x0000004009037836 */ /* 0x042fe20000000000 */
[----:B------:R-:W-:Y:S01]  /*40c0*/  LOP3.LUT R2, R9, 0xffff, RZ, 0xc0, !PT ;  /* 0x0000ffff09027812 */ /* 0x000fe200078ec0ff */
[----:B--2---:R-:W-:-:S03]  /*40d0*/  UIMAD UR4, UR7, UR4, URZ ;  /* 0x00000004070472a4 */ /* 0x004fc6000f8e02ff */
[----:B------:R-:W-:Y:S01]  /*40e0*/  LOP3.LUT R3, R3, 0xffff, RZ, 0xc0, !PT ;  /* 0x0000ffff03037812 */ /* 0x000fe200078ec0ff */
[----:B------:R-:W-:Y:S02]  /*40f0*/  UIADD3 UR16, UPT, UPT, UR4, -0x1, URZ ;  /* 0xffffffff04107890 */ /* 0x000fe4000fffe0ff */
[----:B------:R-:W-:Y:S02]  /*4100*/  UISETP.GE.AND UP2, UPT, UR4, 0x1, UPT ;  /* 0x000000010400788c */ /* 0x000fe4000bf46270 */
[----:B------:R1:W-:Y:S02]  /*4110*/  STL.64 [R1], R2 ;  /* 0x0000000201007387 */ /* 0x0003e40000100a00 */
[----:B-1----:R-:W-:-:S07]  /*4120*/  CS2R R2, SRZ ;  /* 0x0000000000027805 */ /* 0x002fce000001ff00 */
.L_x_76:
[----:B-1----:R-:W-:-:S04]  /*4130*/  SHF.L.U32 R5, R3, 0x1f, RZ ;  /* 0x0000001f03057819 */ /* 0x002fc800000006ff */
[----:B------:R-:W1:Y:S02]  /*4140*/  SYNCS.PHASECHK.TRANS64.TRYWAIT P0, [UR6+0x1e0], R5 ;  /* 0x0001e005ff0075a7 */ /* 0x000e640008001106 */
[----:B-12---:R-:W-:Y:S05]  /*4150*/  @!P0 BRA `(.L_x_70) ;  /* 0x0000004800288947 */ /* 0x006fea0003800000 */
.L_x_189:
[----:B-1----:R-:W1:Y:S01]  /*4160*/  LDS.128 R4, [UR6+0x220] ;  /* 0x00022006ff047984 */ /* 0x002e620008000c00 */
[----:B------:R-:W-:Y:S01]  /*4170*/  ULEA UR8, UR15, UR6, 0x3 ;  /* 0x000000060f087291 */ /* 0x000fe2000f8e18ff */
[----:B------:R-:W-:Y:S01]  /*4180*/  SHF.L.U32 R0, R8, 0x1f, RZ ;  /* 0x0000001f08007819 */ /* 0x000fe200000006ff */
[----:B------:R-:W-:Y:S01]  /*4190*/  @!PT LDS RZ, [RZ] ;  /* 0x00000000fffff984 */ /* 0x000fe20000000800 */
[----:B------:R-:W-:Y:S01]  /*41a0*/  @!PT LDS RZ, [RZ] ;  /* 0x00000000fffff984 */ /* 0x000fe20000000800 */
[----:B------:R-:W-:Y:S01]  /*41b0*/  @!PT LDS RZ, [RZ] ;  /* 0x00000000fffff984 */ /* 0x000fe20000000800 */
[----:B------:R-:W-:Y:S01]  /*41c0*/  @!PT LDS RZ, [RZ] ;  /* 0x00000000fffff984 */ /* 0x000fe20000000800 */
[----:B------:R2:W-:Y:S06]  /*41d0*/  MEMBAR.ALL.CTA ;  /* 0x0000000000007992 */ /* 0x0005ec0000008000 */
[----:B--2---:R-:W2:Y:S02]  /*41e0*/  FENCE.VIEW.ASYNC.S ;  /* 0x00000000000073c6 */ /* 0x004ea40000000000 */
[----:B--2---:R-:W-:Y:S01]  /*41f0*/  SYNCS.ARRIVE.TRANS64.RED.A1T0 RZ, [UR5], RZ ;  /* 0x000000ffffff79a7 */ /* 0x004fe20008100405 */
[----:B------:R-:W2:Y:S01]  /*4200*/  SYNCS.PHASECHK.TRANS64.TRYWAIT P0, [UR8+0x200], R0 ;  /* 0x00020000ff0075a7 */ /* 0x000ea20008001108 */
[----:B-1----:R-:W-:Y:S01]  /*4210*/  LOP3.LUT P2, RZ, R6, 0x1, RZ, 0xc0, !PT ;  /* 0x0000000106ff7812 */ /* 0x002fe2000784c0ff */
[----:B--2---:R-:W-:-:S12]  /*4220*/  @!P0 BRA `(.L_x_71) ;  /* 0x00000048000c8947 */ /* 0x004fd80003800000 */
.L_x_191:
[----:B------:R-:W-:Y:S05]  /*4230*/  BRA.U !UP2, `(.L_x_72) ;  /* 0x000000010ac47547 */ /* 0x000fea000b800000 */
[----:B-1----:R-:W-:Y:S01]  /*4240*/  IMAD.U32 R0, RZ, RZ, UR15 ;  /* 0x0000000fff007e24 */ /* 0x002fe2000f8e00ff */
[----:B------:R-:W-:-:S04]  /*4250*/  ULEA UR4, UR14, UR6, 0x3 ;  /* 0x000000060e047291 */ /* 0x000fc8000f8e18ff */
[----:B------:R-:W-:Y:S02]  /*4260*/  LEA R4, R0, R1, 0x2 ;  /* 0x0000000100047211 */ /* 0x000fe400078e10ff */
[----:B------:R-:W-:-:S04]  /*4270*/  SHF.L.U32 R0, R2, 0x1f, RZ ;  /* 0x0000001f02007819 */ /* 0x000fc800000006ff */
[----:B------:R-:W5:Y:S01]  /*4280*/  LDL R4, [R4] ;  /* 0x0000000004047983 */ /* 0x000f620000100800 */
[----:B------:R1:W2:Y:S01]  /*4290*/  SYNCS.PHASECHK.TRANS64.TRYWAIT P1, [UR4], R0 ;  /* 0x00000000ff0075a7 */ /* 0x0002a20008021104 */
[----:B------:R-:W-:Y:S01]  /*42a0*/  UPLOP3.LUT UP3, UPT, UPT, UPT, UPT, 0x40, 0x4 ;  /* 0x000000000004789c */ /* 0x000fe20003f6e870 */
[----:B------:R-:W-:Y:S01]  /*42b0*/  UMOV UR13, UR16 ;  /* 0x00000010000d7c82 */ /* 0x000fe20008000000 */
[----:B------:R-:W-:-:S09]  /*42c0*/  UMOV UR12, UR14 ;  /* 0x0000000e000c7c82 */ /* 0x000fd20008000000 */
.L_x_75:
[----:B------:R-:W-:Y:S01]  /*42d0*/  ULEA UR7, UR12, UR6, 0x3 ;  /* 0x000000060c077291 */ /* 0x000fe2000f8e18ff */
[----:B-12-4-:R-:W-:Y:S11]  /*42e0*/  @P1 BRA `(.L_x_73) ;  /* 0x00000000000c1947 */ /* 0x016ff60003800000 */
[----:B------:R-:W-:Y:S04]  /*42f0*/  SHF.L.U32 R5, R2, 0x1f, RZ ;  /* 0x0000001f02057819 */ /* 0x000fe800000006ff */
[----:B------:R-:W2:Y:S02]  /*4300*/  SYNCS.PHASECHK.TRANS64.TRYWAIT P0, [UR7], R5 ;  /* 0x00000005ff0075a7 */ /* 0x000ea40008001107 */
[----:B--2---:R-:W-:Y:S05]  /*4310*/  @!P0 BRA `(.L_x_74) ;  /* 0x0000004400e88947 */ /* 0x004fea0003800000 */
.L_x_73:
[----:B------:R-:W-:Y:S01]  /*4320*/  UISETP.NE.AND UP0, UPT, UR13, URZ, UPT ;  /* 0x000000ff0d00728c */ /* 0x000fe2000bf05270 */
[----:B------:R-:W-:Y:S01]  /*4330*/  PLOP3.LUT P1, PT, PT, PT, PT, 0x80, 0x8 ;  /* 0x000000000008781c */ /* 0x000fe20003f2f070 */
[----:B------:R-:W-:Y:S02]  /*4340*/  UIADD3 UR14, UPT, UPT, UR12, 0x1, URZ ;  /* 0x000000010c0e7890 */ /* 0x000fe4000fffe0ff */
[----:B------:R-:W-:Y:S02]  /*4350*/  ULEA UR22, UR12, UR10, 0x8 ;  /* 0x0000000a0c167291 */ /* 0x000fe4000f8e40ff */
[----:B------:R-:W-:Y:S01]  /*4360*/  UISETP.NE.AND UP1, UPT, UR14, 0x1a, UPT ;  /* 0x0000001a0e00788c */ /* 0x000fe2000bf25270 */
[----:B------:R-:W-:Y:S01]  /*4370*/  PLOP3.LUT P0, PT, PT, PT, UP0, 0x80, 0x8 ;  /* 0x000000000008781c */ /* 0x000fe20003f0f008 */
[----:B------:R-:W-:Y:S02]  /*4380*/  ULEA UR24, UR12, UR9, 0x8 ;  /* 0x000000090c187291 */ /* 0x000fe4000f8e40ff */
[----:B------:R-:W-:Y:S02]  /*4390*/  USEL UR11, URZ, 0x1, UP1 ;  /* 0x00000001ff0b7887 */ /* 0x000fe40008800000 */
[----:B------:R-:W-:Y:S02]  /*43a0*/  USEL UR14, UR14, URZ, UP1 ;  /* 0x000000ff0e0e7287 */ /* 0x000fe40008800000 */
[----:B------:R-:W-:Y:S02]  /*43b0*/  UIADD3 UR26, UPT, UPT, UR22, 0x2, URZ ;  /* 0x00000002161a7890 */ /* 0x000fe4000fffe0ff */
[----:B------:R-:W-:Y:S01]  /*43c0*/  @UP0 ULEA UR4, UR14, UR6, 0x3 ;  /* 0x000000060e040291 */ /* 0x000fe2000f8e18ff */
[----:B------:R-:W-:Y:S01]  /*43d0*/  LOP3.LUT R2, R2, UR11, RZ, 0x3c, !PT ;  /* 0x0000000b02027c12 */ /* 0x000fe2000f8e3cff */
[----:B------:R-:W-:Y:S02]  /*43e0*/  UIADD3 UR28, UPT, UPT, UR24, 0x2, URZ ;  /* 0x00000002181c7890 */ /* 0x000fe4000fffe0ff */
[----:B------:R-:W-:Y:S01]  /*43f0*/  UIADD3 UR17, UPT, UPT, UR7, 0xd0, URZ ;  /* 0x000000d007117890 */ /* 0x000fe2000fffe0ff */
[----:B-1----:R-:W-:Y:S01]  /*4400*/  @P0 SHF.L.U32 R0, R2, 0x1f, RZ ;  /* 0x0000001f02000819 */ /* 0x002fe200000006ff */
[----:B------:R-:W-:Y:S01]  /*4410*/  UIADD3 UR7, UPT, UPT, UR13, 0x1, URZ ;  /* 0x000000010d077890 */ /* 0x000fe2000fffe0ff */
[----:B------:R-:W-:Y:S02]  /*4420*/  UMOV UR23, 0x80004020 ;  /* 0x8000402000177882 */ /* 0x000fe40000000000 */
[----:B------:R4:W1:Y:S01]  /*4430*/  @P0 SYNCS.PHASECHK.TRANS64.TRYWAIT P1, [UR4], R0 ;  /* 0x00000000ff0005a7 */ /* 0x0008620008021104 */
[----:B------:R-:W-:Y:S11]  /*4440*/  ELECT P0, URZ, PT ;  /* 0x0000000000ff782f */ /* 0x000ff60003800000 */
[----:B------:R-:W-:Y:S02]  /*4450*/  @!UPT UIADD3 URZ, UPT, UPT, URZ, URZ, URZ ;  /* 0x000000fffffff290 */ /* 0x000fe4000fffe0ff */
[C---:B-----5:R-:W-:Y:S02]  /*4460*/  @P0 R2UR.BROADCAST UR11, R4.reuse ;  /* 0x00000000040b02ca */ /* 0x060fe400008e0000 */
[----:B------:R-:W-:Y:S11]  /*4470*/  ELECT P0, URZ, PT ;  /* 0x0000000000ff782f */ /* 0x000ff60003800000 */
[----:B------:R-:W-:Y:S02]  /*4480*/  @!UPT UIADD3 URZ, UPT, UPT, URZ, URZ, URZ ;  /* 0x000000fffffff290 */ /* 0x000fe4000fffe0ff */
[----:B------:R-:W-:Y:S01]  /*4490*/  @P0 R2UR.BROADCAST UR4, R4 ;  /* 0x00000000040402ca */ /* 0x000fe200008e0000 */
[----:B------:R-:W-:Y:S02]  /*44a0*/  UISETP.GT.U32.AND UP0, UPT, UR7, 0x1, UPT ;  /* 0x000000010700788c */ /* 0x000fe4000bf04070 */
[----:B------:R-:W-:Y:S01]  /*44b0*/  UIADD3 UR13, UPT, UPT, UR13, -0x1, URZ ;  /* 0xffffffff0d0d7890 */ /* 0x000fe2000fffe0ff */
[----:B------:R-:W-:Y:S01]  /*44c0*/  UMOV UR25, 0x80004020 ;  /* 0x8000402000197882 */ /* 0x000fe20000000000 */
[----:B------:R-:W-:Y:S01]  /*44d0*/  UMOV UR27, 0x80004020 ;  /* 0x80004020001b7882 */ /* 0x000fe20000000000 */
[----:B------:R-:W-:Y:S01]  /*44e0*/  UMOV UR29, 0x80004020 ;  /* 0x80004020001d7882 */ /* 0x000fe20000000000 */
[----:B------:R-:W-:Y:S01]  /*44f0*/  UMOV UR12, UR14 ;  /* 0x0000000e000c7c82 */ /* 0x000fe20008000000 */
[----:B------:R4:W-:Y:S01]  /*4500*/  UTCHMMA gdesc[UR24], gdesc[UR22], tmem[UR11], tmem[UR20], idesc[UR21], UP3 ;  /* 0x00ff1416180075ea */ /* 0x0009e2000980000b */
[----:B------:R-:W-:Y:S04]  /*4510*/  UPLOP3.LUT UP3, UPT, UPT, UPT, UPT, 0x80, 0x8 ;  /* 0x000000000008789c */ /* 0x000fe80003f6f070 */
[----:B------:R4:W-:Y:S01]  /*4520*/  UTCHMMA gdesc[UR28], gdesc[UR26], tmem[UR4], tmem[UR18], idesc[UR19], UPT ;  /* 0x00ff121a1c0075ea */ /* 0x0009e2000b800004 */
[----:B------:R4:W-:Y:S01]  /*4530*/  UTCBAR [UR17], URZ ;  /* 0x000000ff110073e9 */ /* 0x0009e200080000ff */
[----:B------:R-:W-:Y:S05]  /*4540*/  BRA.U UP0, `(.L_x_75) ;  /* 0xfffffffd00607547 */ /* 0x000fea000b83ffff */
.L_x_72:
[----:B------:R-:W-:Y:S01]  /*4550*/  UIADD3 UR15, UPT, UPT, UR15, 0x1, URZ ;  /* 0x000000010f0f7890 */ /* 0x000fe2000fffe0ff */
[----:B------:R-:W-:Y:S01]  /*4560*/  LOP3.LUT R3, R3, 0x1, RZ, 0x3c, !PT ;  /* 0x0000000103037812 */ /* 0x000fe200078e3cff */
[----:B------:R-:W-:Y:S02]  /*4570*/  UIADD3 UR8, UPT, UPT, UR8, 0x1f0, URZ ;  /* 0x000001f008087890 */ /* 0x000fe4000fffe0ff */
[----:B------:R-:W-:-:S04]  /*4580*/  UISETP.NE.AND UP0, UPT, UR15, 0x2, UPT ;  /* 0x000000020f00788c */ /* 0x000fc8000bf05270 */
[----:B----4-:R-:W-:Y:S02]  /*4590*/  USEL UR4, URZ, 0x1, UP0 ;  /* 0x00000001ff047887 */ /* 0x010fe40008000000 */
[----:B------:R-:W-:Y:S01]  /*45a0*/  USEL UR15, UR15, URZ, UP0 ;  /* 0x000000ff0f0f7287 */ /* 0x000fe20008000000 */
[----:B------:R2:W-:Y:S03]  /*45b0*/  UTCBAR [UR8], URZ ;  /* 0x000000ff080073e9 */ /* 0x0005e600080000ff */
[----:B------:R-:W-:Y:S01]  /*45c0*/  LOP3.LUT R8, R8, UR4, RZ, 0x3c, !PT ;  /* 0x0000000408087c12 */ /* 0x000fe2000f8e3cff */
[----:B------:R-:W-:Y:S07]  /*45d0*/  @P2 BRA `(.L_x_76) ;  /* 0xfffffff800d42947 */ /* 0x000fee000383ffff */
[----:B------:R-:W4:Y:S01]  /*45e0*/  S2UR UR4, SR_CgaCtaId ;  /* 0x00000000000479c3 */ /* 0x000f220000008800 */
[----:B------:R-:W-:Y:S01]  /*45f0*/  ELECT P0, URZ, PT ;  /* 0x0000000000ff782f */ /* 0x000fe20003800000 */
[----:B-1----:R-:W-:Y:S01]  /*4600*/  IMAD.MOV.U32 R0, RZ, RZ, 0x1 ;  /* 0x00000001ff007424 */ /* 0x002fe200078e00ff */
[----:B------:R-:W-:Y:S01]  /*4610*/  UIADD3 UR6, UPT, UPT, UR6, 0x200, URZ ;  /* 0x0000020006067890 */ /* 0x000fe2000fffe0ff */
[----:B------:R-:W-:Y:S01]  /*4620*/  SHF.L.U32 R3, R8, 0x1f, RZ ;  /* 0x0000001f08037819 */ /* 0x000fe200000006ff */
[----:B------:R-:W-:-:S03]  /*4630*/  UMOV UR5, 0x40 ;  /* 0x0000004000057882 */ /* 0x000fc60000000000 */
[----:B------:R-:W-:Y:S01]  /*4640*/  UVIRTCOUNT.DEALLOC.SMPOOL 0x80 ;  /* 0x000000800000784c */ /* 0x000fe20000000000 */
[----:B----4-:R-:W-:Y:S02]  /*4650*/  ULEA UR4, UR4, UR5, 0x18 ;  /* 0x0000000504047291 */ /* 0x010fe4000f8ec0ff */
[----:B------:R-:W-:-:S07]  /*4660*/  ULEA UR5, UR15, UR6, 0x3 ;  /* 0x000000060f057291 */ /* 0x000fce000f8e18ff */
[----:B------:R1:W-:Y:S02]  /*4670*/  @P0 STS.U8 [UR4+0x1c], R0 ;  /* 0x00001c00ff000988 */ /* 0x0003e40008000004 */
[----:B------:R-:W4:Y:S02]  /*4680*/  SYNCS.PHASECHK.TRANS64.TRYWAIT P0, [UR5], R3 ;  /* 0x00000003ff0075a7 */ /* 0x000f240008001105 */
[----:B-1--4-:R-:W-:Y:S05]  /*4690*/  @!P0 BRA `(.L_x_77) ;  /* 0x0000004400208947 */ /* 0x012fea0003800000 */
.L_x_194:
[----:B------:R-:W-:-:S04]  /*46a0*/  UIADD3 UR7, UPT, UPT, UR15, 0x1, URZ ;  /* 0x000000010f077890 */ /* 0x000fc8000fffe0ff */
[----:B------:R-:W-:-:S04]  /*46b0*/  UISETP.NE.AND UP0, UPT, UR7, 0x2, UPT ;  /* 0x000000020700788c */ /* 0x000fc8000bf05270 */
[----:B------:R-:W-:Y:S02]  /*46c0*/  USEL UR5, URZ, 0x1, UP0 ;  /* 0x00000001ff057887 */ /* 0x000fe40008000000 */
[----:B------:R-:W-:-:S04]  /*46d0*/  USEL UR7, UR7, URZ, UP0 ;  /* 0x000000ff07077287 */ /* 0x000fc80008000000 */
[----:B------:R-:W-:Y:S01]  /*46e0*/  ULEA UR7, UR7, UR6, 0x3 ;  /* 0x0000000607077291 */ /* 0x000fe2000f8e18ff */
[----:B-1----:R-:W-:-:S04]  /*46f0*/  LOP3.LUT R3, R8, UR5, RZ, 0x3c, !PT ;  /* 0x0000000508037c12 */ /* 0x002fc8000f8e3cff */
[----:B------:R-:W-:-:S04]  /*4700*/  SHF.L.U32 R3, R3, 0x1f, RZ ;  /* 0x0000001f03037819 */ /* 0x000fc800000006ff */
[----:B------:R-:W1:Y:S02]  /*4710*/  SYNCS.PHASECHK.TRANS64.TRYWAIT P0, [UR7], R3 ;  /* 0x00000003ff0075a7 */ /* 0x000e640008001107 */
[----:B-1----:R-:W-:Y:S05]  /*4720*/  @!P0 BRA `(.L_x_78) ;  /* 0x0000004400148947 */ /* 0x002fea0003800000 */
.L_x_196:
[----:B------:R-:W-:Y:S01]  /*4730*/  NOP ;  /* 0x0000000000007918 */ /* 0x000fe20000000000 */
[----:B-1----:R-:W1:Y:S01]  /*4740*/  LDS R0, [UR4+0x14] ;  /* 0x00001404ff007984 */ /* 0x002e620008000800 */
[----:B------:R-:W-:Y:S01]  /*4750*/  LOP3.LUT R2, R9, 0xffff, RZ, 0xc0, !PT ;  /* 0x0000ffff09027812 */ /* 0x000fe200078ec0ff */
[----:B------:R-:W-:Y:S02]  /*4760*/  IMAD.MOV.U32 R3, RZ, RZ, 0xffff ;  /* 0x0000ffffff037424 */ /* 0x000fe400078e00ff */
[----:B------:R-:W-:Y:S01]  /*4770*/  IMAD.MOV.U32 R5, RZ, RZ, 0x1 ;  /* 0x00000001ff057424 */ /* 0x000fe200078e00ff */
[----:B------:R-:W-:-:S04]  /*4780*/  SHF.R.U32.HI R2, RZ, 0x5, R2 ;  /* 0x00000005ff027819 */ /* 0x000fc80000011602 */
[-C--:B------:R-:W-:Y:S02]  /*4790*/  SHF.L.U32 R3, R3, R2.reuse, RZ ;  /* 0x0000000203037219 */ /* 0x080fe400000006ff */
[----:B------:R-:W-:Y:S02]  /*47a0*/  SHF.L.U32 R5, R5, R2, RZ ;  /* 0x0000000205057219 */ /* 0x000fe400000006ff */
[----:B-1----:R-:W-:-:S04]  /*47b0*/  LOP3.LUT R0, R0, R3, RZ, 0xc0, !PT ;  /* 0x0000000300007212 */ /* 0x002fc800078ec0ff */
[----:B------:R-:W-:-:S13]  /*47c0*/  ISETP.NE.AND P0, PT, R0, R3, PT ;  /* 0x000000030000720c */ /* 0x000fda0003f05270 */
[----:B------:R-:W-:Y:S05]  /*47d0*/  @P0 BRA `(.L_x_79) ;  /* 0x00000000005c0947 */ /* 0x000fea0003800000 */
[----:B------:R-:W1:Y:S02]  /*47e0*/  LDS R0, [UR4+0x18] ;  /* 0x00001804ff007984 */ /* 0x000e640008000800 */
[----:B-1----:R-:W-:-:S04]  /*47f0*/  LOP3.LUT R0, R0, R5, RZ, 0xc0, !PT ;  /* 0x0000000500007212 */ /* 0x002fc800078ec0ff */
[----:B------:R-:W-:-:S13]  /*4800*/  ISETP.NE.AND P0, PT, R0, R5, PT ;  /* 0x000000050000720c */ /* 0x000fda0003f05270 */
[----:B------:R-:W-:Y:S05]  /*4810*/  @P0 BRA `(.L_x_80) ;  /* 0x0000000000400947 */ /* 0x000fea0003800000 */
[----:B--2---:R-:W-:Y:S01]  /*4820*/  R2UR UR8, R3 ;  /* 0x00000000030872ca */ /* 0x004fe200000e0000 */
[----:B------:R-:W1:Y:S01]  /*4830*/  S2R R2, SR_LANEID ;  /* 0x0000000000027919 */ /* 0x000e620000000000 */
[----:B------:R-:W-:Y:S01]  /*4840*/  LOP3.LUT R5, RZ, R5, RZ, 0x33, !PT ;  /* 0x00000005ff057212 */ /* 0x000fe200078e33ff */
[----:B------:R-:W-:Y:S02]  /*4850*/  VOTEU.ANY UR7, UPT, PT ;  /* 0x0000000000077886 */ /* 0x000fe400038e0100 */
[----:B------:R-:W-:Y:S01]  /*4860*/  UFLO.U32 UR7, UR7 ;  /* 0x00000007000772bd */ /* 0x000fe200080e0000 */
[----:B------:R-:W2:Y:S07]  /*4870*/  REDUX UR5, R5 ;  /* 0x00000000050573c4 */ /* 0x000eae0000000000 */
[----:B------:R-:W-:-:S06]  /*4880*/  ULOP3.LUT UR8, URZ, UR8, URZ, 0x33, !UPT ;  /* 0x00000008ff087292 */ /* 0x000fcc000f8e33ff */
[----:B------:R-:W-:-:S04]  /*4890*/  IMAD.U32 R0, RZ, RZ, UR8 ;  /* 0x00000008ff007e24 */ /* 0x000fc8000f8e00ff */
[----:B------:R-:W4:Y:S02]  /*48a0*/  REDUX UR6, R0 ;  /* 0x00000000000673c4 */ /* 0x000f240000000000 */
[----:B------:R1:W-:Y:S02]  /*48b0*/  UTCATOMSWS.AND URZ, UR8 ;  /* 0x0000000800ff79e3 */ /* 0x0003e40008000000 */
[----:B-1----:R-:W-:Y:S01]  /*48c0*/  ISETP.EQ.U32.AND P0, PT, R2, UR7, PT ;  /* 0x0000000702007c0c */ /* 0x002fe2000bf02070 */
[----:B--2---:R-:W-:Y:S02]  /*48d0*/  IMAD.U32 R2, RZ, RZ, UR5 ;  /* 0x00000005ff027e24 */ /* 0x004fe4000f8e00ff */
[----:B----4-:R-:W-:-:S10]  /*48e0*/  IMAD.U32 R3, RZ, RZ, UR6 ;  /* 0x00000006ff037e24 */ /* 0x010fd4000f8e00ff */
[----:B------:R1:W-:Y:S04]  /*48f0*/  @P0 ATOMS.AND RZ, [UR4+0x14], R3 ;  /* 0x00001403ffff098c */ /* 0x0003e8000a800004 */
[----:B------:R1:W-:Y:S01]  /*4900*/  @P0 ATOMS.AND RZ, [UR4+0x18], R2 ;  /* 0x00001802ffff098c */ /* 0x0003e2000a800004 */
[----:B------:R-:W-:Y:S05]  /*4910*/  BRA `(.L_x_81) ;  /* 0x0000000000147947 */ /* 0x000fea0003800000 */
.L_x_80:
[----:B------:R-:W-:Y:S02]  /*4920*/  MOV R2, 0x4940 ;  /* 0x0000494000027802 */ /* 0x000fe40000000f00 */
[----:B--23-5:R-:W-:Y:S05]  /*4930*/  CALL.REL.NOINC `($__internal_0_$__cuda_sm10x_tcgen05_guardrail_trap_col_being_dealloced_not_returned_by_alloc) ;  /* 0x0000004400887944 */ /* 0x02cfea0003c00000 */
[----:B------:R-:W-:Y:S05]  /*4940*/  BRA `(.L_x_81) ;  /* 0x0000000000087947 */ /* 0x000fea0003800000 */
.L_x_79:
[----:B------:R-:W-:Y:S02]  /*4950*/  MOV R2, 0x4970 ;  /* 0x0000497000027802 */ /* 0x000fe40000000f00 */
[----:B--23-5:R-:W-:Y:S05]  /*4960*/  CALL.REL.NOINC `($__internal_2_$__cuda_sm10x_tcgen05_guardrail_trap_unallocated_columns_being_dealloced) ;  /* 0x0000004400947944 */ /* 0x02cfea0003c00000 */
.L_x_81:
[----:B------:R-:W-:Y:S01]  /*4970*/  NOP ;  /* 0x0000000000007918 */ /* 0x000fe20000000000 */
[----:B------:R-:W-:Y:S05]  /*4980*/  EXIT ;  /* 0x000000000000794d */ /* 0x000fea0003800000 */
.L_x_65:
[----:B------:R-:W-:-:S09]  /*4990*/  UISETP.NE.OR UP1, UPT, UR6, 0x3, !UP1 ;  /* 0x000000030600788c */ /* 0x000fd2000cf25670 */
[----:B------:R-:W-:Y:S05]  /*49a0*/  BRA.U UP1, `(.L_x_82) ;  /* 0x0000000d01e87547 */ /* 0x000fea000b800000 */
[----:B------:R-:W1:Y:S01]  /*49b0*/  LDC.64 R8, c[0x0][0x888] ;  /* 0x00022200ff087b82 */ /* 0x000e620000000a00 */
[----:B------:R-:W-:Y:S01]  /*49c0*/  UMOV UR7, 0x400 ;  /* 0x0000040000077882 */ /* 0x000fe20000000000 */
[----:B------:R-:W-:Y:S01]  /*49d0*/  IMAD.MOV.U32 R40, RZ, RZ, 0x1 ;  /* 0x00000001ff287424 */ /* 0x000fe200078e00ff */
[----:B------:R-:W-:Y:S01]  /*49e0*/  ULEA UR7, UR45, UR7, 0x18 ;  /* 0x000000072d077291 */ /* 0x000fe2000f8ec0ff */
[----:B------:R-:W-:Y:S01]  /*49f0*/  IMAD.MOV.U32 R36, RZ, RZ, RZ ;  /* 0x000000ffff247224 */ /* 0x000fe200078e00ff */
[----:B------:R-:W-:Y:S02]  /*4a00*/  UPLOP3.LUT UP0, UPT, UPT, UPT, UPT, 0x40, 0x4 ;  /* 0x000000000004789c */ /* 0x000fe40003f0e870 */
[----:B------:R-:W-:Y:S01]  /*4a10*/  UIADD3 UR6, UPT, UPT, UR7, 0x1e8, URZ ;  /* 0x000001e807067890 */ /* 0x000fe2000fffe0ff */
[----:B-----5:R-:W2:Y:S01]  /*4a20*/  LDC.64 R32, c[0x0][0x988] ;  /* 0x00026200ff207b82 */ /* 0x020ea20000000a00 */
[----:B------:R-:W-:Y:S02]  /*4a30*/  UMOV UR18, URZ ;  /* 0x000000ff00127c82 */ /* 0x000fe40008000000 */
[----:B------:R-:W-:-:S05]  /*4a40*/  UPRMT UR6, URZ, 0x654, UR6 ;  /* 0x00000654ff067896 */ /* 0x000fca0008000006 */
[----:B------:R-:W4:Y:S08]  /*4a50*/  LDC.64 R24, c[0x0][0x980] ;  /* 0x00026000ff187b82 */ /* 0x000f300000000a00 */
[----:B------:R-:W3:Y:S01]  /*4a60*/  LDC R0, c[0x0][0xb30] ;  /* 0x0002cc00ff007b82 */ /* 0x000ee20000000800 */
[----:B-1----:R-:W-:-:S04]  /*4a70*/  ISETP.NE.U32.AND P0, PT, R8, RZ, PT ;  /* 0x000000ff0800720c */ /* 0x002fc80003f05070 */
[----:B------:R-:W-:-:S03]  /*4a80*/  ISETP.NE.AND.EX P0, PT, R9, RZ, PT, P0 ;  /* 0x000000ff0900720c */ /* 0x000fc60003f05300 */
[----:B------:R-:W1:Y:S01]  /*4a90*/  LDC R37, c[0x0][0x370] ;  /* 0x0000dc00ff257b82 */ /* 0x000e620000000800 */
[C---:B--2---:R-:W-:Y:S02]  /*4aa0*/  ISETP.NE.AND P2, PT, R33.reuse, 0x1, PT ;  /* 0x000000012100780c */ /* 0x044fe40003f45270 */
[----:B------:R-:W-:Y:S01]  /*4ab0*/  R2UR UR4, R33 ;  /* 0x00000000210472ca */ /* 0x000fe200000e0000 */
[----:B------:R-:W-:-:S04]  /*4ac0*/  IMAD.MOV.U32 R33, RZ, RZ, 0x1000 ;  /* 0x00001000ff217424 */ /* 0x000fc800078e00ff */
[----:B------:R-:W2:Y:S01]  /*4ad0*/  LDC R2, c[0x0][0xb0c] ;  /* 0x0002c300ff027b82 */ /* 0x000ea20000000800 */
[----:B----4-:R-:W-:Y:S01]  /*4ae0*/  R2UR UR5, R24 ;  /* 0x00000000180572ca */ /* 0x010fe200000e0000 */
[----:B------:R-:W-:-:S04]  /*4af0*/  VOTEU.ANY UP3, P0 ;  /* 0x0000000000ff7886 */ /* 0x000fc80000060100 */
[----:B------:R-:W-:Y:S02]  /*4b00*/  VOTEU.ANY UP2, P2 ;  /* 0x0000000000ff7886 */ /* 0x000fe40001040100 */
[----:B------:R-:W4:Y:S01]  /*4b10*/  LDC R27, c[0x0][0xb20] ;  /* 0x0002c800ff1b7b82 */ /* 0x000f220000000800 */
[----:B---3--:R-:W-:-:S07]  /*4b20*/  ISETP.NE.AND P1, PT, R0, 0x1, PT ;  /* 0x000000010000780c */ /* 0x008fce0003f25270 */
[----:B------:R-:W3:Y:S08]  /*4b30*/  LDC.64 R38, c[0x0][0x348] ;  /* 0x0000d200ff267b82 */ /* 0x000ef00000000a00 */
[----:B------:R-:W1:Y:S08]  /*4b40*/  LDC.64 R20, c[0x0][0xb10] ;  /* 0x0002c400ff147b82 */ /* 0x000e700000000a00 */
[----:B------:R-:W1:Y:S08]  /*4b50*/  LDC.64 R6, c[0x0][0xb18] ;  /* 0x0002c600ff067b82 */ /* 0x000e700000000a00 */
[----:B------:R-:W1:Y:S08]  /*4b60*/  LDC.64 R4, c[0x0][0xb28] ;  /* 0x0002ca00ff047b82 */ /* 0x000e700000000a00 */
[----:B------:R-:W1:Y:S08]  /*4b70*/  LDC.64 R16, c[0x0][0x890] ;  /* 0x00022400ff107b82 */ /* 0x000e700000000a00 */
[----:B------:R-:W1:Y:S08]  /*4b80*/  LDC.64 R22, c[0x0][0x990] ;  /* 0x00026400ff167b82 */ /* 0x000e700000000a00 */
[----:B--234-:R-:W1:Y:S02]  /*4b90*/  LDC R34, c[0x0][0x374] ;  /* 0x0000dd00ff227b82 */ /* 0x01ce640000000800 */
.L_x_91:
[----:B------:R-:W-:Y:S04]  /*4ba0*/  SHF.L.U32 R3, R36, 0x1f, RZ ;  /* 0x0000001f24037819 */ /* 0x000fe800000006ff */
[----:B--2---:R-:W2:Y:S02]  /*4bb0*/  SYNCS.PHASECHK.TRANS64.TRYWAIT P0, [UR7+0x1e0], R3 ;  /* 0x0001e003ff0075a7 */ /* 0x004ea40008001107 */
[----:B--2---:R-:W-:Y:S05]  /*4bc0*/  @!P0 BRA `(.L_x_83) ;  /* 0x0000004000048947 */ /* 0x004fea0003800000 */
.L_x_198:
[----:B------:R-:W3:Y:S01]  /*4bd0*/  LDS.128 R28, [UR7+0x220] ;  /* 0x00022007ff1c7984 */ /* 0x000ee20008000c00 */
[----:B------:R-:W-:Y:S01]  /*4be0*/  ISETP.GE.AND P0, PT, R26, 0x1, PT ;  /* 0x000000011a00780c */ /* 0x000fe20003f06270 */
[----:B------:R-:W-:Y:S01]  /*4bf0*/  @!PT LDS RZ, [RZ] ;  /* 0x00000000fffff984 */ /* 0x000fe20000000800 */
[----:B------:R-:W-:Y:S01]  /*4c00*/  @!PT LDS RZ, [RZ] ;  /* 0x00000000fffff984 */ /* 0x000fe20000000800 */
[----:B------:R-:W-:Y:S01]  /*4c10*/  @!PT LDS RZ, [RZ] ;  /* 0x00000000fffff984 */ /* 0x000fe20000000800 */
[----:B------:R-:W-:Y:S01]  /*4c20*/  @!PT LDS RZ, [RZ] ;  /* 0x00000000fffff984 */ /* 0x000fe20000000800 */
[----:B------:R4:W-:Y:S06]  /*4c30*/  MEMBAR.ALL.CTA ;  /* 0x0000000000007992 */ /* 0x0009ec0000008000 */
[----:B----4-:R-:W4:Y:S02]  /*4c40*/  FENCE.VIEW.ASYNC.S ;  /* 0x00000000000073c6 */ /* 0x010f240000000000 */
[----:B----4-:R-:W-:Y:S01]  /*4c50*/  SYNCS.ARRIVE.TRANS64.RED.A1T0 RZ, [UR6], RZ ;  /* 0x000000ffffff79a7 */ /* 0x010fe20008100406 */
[----:B---3--:R-:W-:Y:S11]  /*4c60*/  LOP3.LUT P3, RZ, R30, 0x1, RZ, 0xc0, !PT ;  /* 0x000000011eff7812 */ /* 0x008ff6000786c0ff */
[----:B------:R-:W-:Y:S02]  /*4c70*/  @!UPT UIADD3 URZ, UPT, UPT, URZ, URZ, URZ ;  /* 0x000000fffffff290 */ /* 0x000fe4000fffe0ff */
[----:B------:R-:W-:Y:S02]  /*4c80*/  @P3 MOV R13, R28 ;  /* 0x0000001c000d3202 */ /* 0x000fe40000000f00 */
[----:B------:R-:W-:Y:S01]  /*4c90*/  @P3 LOP3.LUT R8, R29, 0xffff, RZ, 0xc0, !PT ;  /* 0x0000ffff1d083812 */ /* 0x000fe200078ec0ff */
[----:B------:R-:W-:Y:S06]  /*4ca0*/  @!P0 BRA `(.L_x_84) ;  /* 0x0000000000a48947 */ /* 0x000fec0003800000 */
[----:B-1----:R-:W-:Y:S01]  /*4cb0*/  IMAD.HI.U32 R44, R34, R7, RZ ;  /* 0x00000007222c7227 */ /* 0x002fe200078e00ff */
[----:B------:R-:W-:Y:S02]  /*4cc0*/  ISETP.NE.AND P0, PT, R6, 0x1, PT ;  /* 0x000000010600780c */ /* 0x000fe40003f05270 */
[----:B------:R-:W-:Y:S01]  /*4cd0*/  ISETP.NE.AND P2, PT, R26, 0x1, PT ;  /* 0x000000011a00780c */ /* 0x000fe20003f45270 */
[-C--:B------:R-:W-:Y:S01]  /*4ce0*/  IMAD.HI.U32 R42, R37, R20.reuse, RZ ;  /* 0x00000014252a7227 */ /* 0x080fe200078e00ff */
[----:B------:R-:W-:Y:S02]  /*4cf0*/  SHF.R.U32.HI R41, RZ, R27, R44 ;  /* 0x0000001bff297219 */ /* 0x000fe4000001162c */
[----:B------:R-:W-:Y:S01]  /*4d00*/  ISETP.NE.AND P4, PT, R2, 0x1, PT ;  /* 0x000000010200780c */ /* 0x000fe20003f85270 */
[----:B------:R-:W-:Y:S01]  /*4d10*/  IMAD.HI.U32 R48, R8, R7, RZ ;  /* 0x0000000708307227 */ /* 0x000fe200078e00ff */
[----:B------:R-:W-:Y:S02]  /*4d20*/  SHF.R.U32.HI R42, RZ, R21, R42 ;  /* 0x00000015ff2a7219 */ /* 0x000fe4000001162a */
[----:B--2---:R-:W-:Y:S01]  /*4d30*/  SEL R3, R34, R41, !P0 ;  /* 0x0000002922037207 */ /* 0x004fe20004000000 */
[----:B------:R-:W-:Y:S01]  /*4d40*/  IMAD.HI.U32 R44, R13, R20, RZ ;  /* 0x000000140d2c7227 */ /* 0x000fe200078e00ff */
[----:B------:R-:W-:Y:S02]  /*4d50*/  SEL R11, R37, R42, !P4 ;  /* 0x0000002a250b7207 */ /* 0x000fe40006000000 */
[----:B------:R-:W-:Y:S01]  /*4d60*/  SHF.R.U32.HI R41, RZ, R27, R48 ;  /* 0x0000001bff297219 */ /* 0x000fe20000011630 */
[-C--:B------:R-:W-:Y:S01]  /*4d70*/  IMAD.HI.U32 R46, R3, R4.reuse, RZ ;  /* 0x00000004032e7227 */ /* 0x080fe200078e00ff */
[----:B------:R-:W-:Y:S02]  /*4d80*/  SHF.R.U32.HI R44, RZ, R21, R44 ;  /* 0x00000015ff2c7219 */ /* 0x000fe4000001162c */
[----:B------:R-:W-:Y:S01]  /*4d90*/  SEL R9, R8, R41, !P0 ;  /* 0x0000002908097207 */ /* 0x000fe20004000000 */
[-C--:B------:R-:W-:Y:S01]  /*4da0*/  IMAD.HI.U32 R42, R11, R4.reuse, RZ ;  /* 0x000000040b2a7227 */ /* 0x080fe200078e00ff */
[-C--:B------:R-:W-:Y:S03]  /*4db0*/  @P2 SHF.R.U32.HI R3, RZ, R5.reuse, R46 ;  /* 0x00000005ff032219 */ /* 0x080fe6000001162e */
[----:B------:R-:W-:Y:S01]  /*4dc0*/  IMAD.HI.U32 R14, R9, R4, RZ ;  /* 0x00000004090e7227 */ /* 0x000fe200078e00ff */
[----:B------:R-:W-:Y:S03]  /*4dd0*/  @P2 SHF.R.U32.HI R11, RZ, R5, R42 ;  /* 0x00000005ff0b2219 */ /* 0x000fe6000001162a */
[C---:B------:R-:W-:Y:S01]  /*4de0*/  IMAD R10, R26.reuse, R3, RZ ;  /* 0x000000031a0a7224 */ /* 0x040fe200078e02ff */
[----:B------:R-:W-:Y:S01]  /*4df0*/  SEL R3, R13, R44, !P4 ;  /* 0x0000002c0d037207 */ /* 0x000fe20006000000 */
[C---:B------:R-:W-:Y:S01]  /*4e00*/  IMAD R12, R26.reuse, R11, RZ ;  /* 0x0000000b1a0c7224 */ /* 0x040fe200078e02ff */
[-C--:B------:R-:W-:Y:S02]  /*4e10*/  SHF.R.U32.HI R14, RZ, R5.reuse, R14 ;  /* 0x00000005ff0e7219 */ /* 0x080fe4000001160e */
[C---:B------:R-:W-:Y:S02]  /*4e20*/  ISETP.GE.AND P0, PT, R9.reuse, R10, PT ;  /* 0x0000000a0900720c */ /* 0x040fe40003f06270 */
[----:B------:R-:W-:Y:S02]  /*4e30*/  SEL R15, R9, R14, !P2 ;  /* 0x0000000e090f7207 */ /* 0x000fe40005000000 */
[C---:B------:R-:W-:Y:S03]  /*4e40*/  ISETP.GE.OR P0, PT, R3.reuse, R12, P0 ;  /* 0x0000000c0300720c */ /* 0x040fe60000706670 */
[----:B------:R-:W-:Y:S04]  /*4e50*/  IMAD.MOV R14, RZ, RZ, -R15 ;  /* 0x000000ffff0e7224 */ /* 0x000fe800078e0a0f */
[----:B------:R-:W-:Y:S06]  /*4e60*/  IMAD R14, R26, R14, R9 ;  /* 0x0000000e1a0e7224 */ /* 0x000fec00078e0209 */
[C---:B------:R-:W-:Y:S05]  /*4e70*/  @!P0 IMAD.HI.U32 R10, R3.reuse, R4, RZ ;  /* 0x00000004030a8227 */ /* 0x040fea00078e00ff */
[----:B------:R-:W-:Y:S04]  /*4e80*/  @!P0 SHF.R.U32.HI R10, RZ, R5, R10 ;  /* 0x00000005ff0a8219 */ /* 0x000fe8000001160a */
[----:B------:R-:W-:Y:S01]  /*4e90*/  @!P0 SEL R0, R3, R10, !P2 ;  /* 0x0000000a03008207 */ /* 0x000fe20005000000 */
[----:B------:R-:W-:Y:S03]  /*4ea0*/  IMAD.MOV R10, RZ, RZ, -R3 ;  /* 0x000000ffff0a7224 */ /* 0x000fe600078e0a03 */
[----:B------:R-:W-:Y:S01]  /*4eb0*/  @!P0 IADD3 R15, PT, PT, R15, -R0, RZ ;  /* 0x800000000f0f8210 */ /* 0x000fe20007ffe0ff */
[----:B------:R-:W-:Y:S01]  /*4ec0*/  @!P0 IMAD R0, R11, R14, R0 ;  /* 0x0000000e0b008224 */ /* 0x000fe200078e0200 */
[----:B------:R-:W-:Y:S01]  /*4ed0*/  IADD3 R11, PT, PT, -R9, RZ, RZ ;  /* 0x000000ff090b7210 */ /* 0x000fe20007ffe1ff */
[----:B------:R-:W-:Y:S02]  /*4ee0*/  IMAD R13, R2, R10, R13 ;  /* 0x0000000a020d7224 */ /* 0x000fe400078e020d */
[----:B------:R-:W-:Y:S02]  /*4ef0*/  @!P0 IMAD R9, R15, R26, R3 ;  /* 0x0000001a0f098224 */ /* 0x000fe400078e0203 */
[----:B------:R-:W-:Y:S02]  /*4f00*/  @!P0 IMAD.MOV.U32 R3, RZ, RZ, R0 ;  /* 0x000000ffff038224 */ /* 0x000fe400078e0000 */
[----:B------:R-:W-:Y:S02]  /*4f10*/  IMAD R8, R6, R11, R8 ;  /* 0x0000000b06087224 */ /* 0x000fe400078e0208 */
[----:B------:R-:W-:Y:S02]  /*4f20*/  IMAD R13, R3, R2, R13 ;  /* 0x00000002030d7224 */ /* 0x000fe400078e020d */
[----:B------:R-:W-:Y:S02]  /*4f30*/  IMAD R8, R9, R6, R8 ;  /* 0x0000000609087224 */ /* 0x000fe400078e0208 */
.L_x_84:
[----:B------:R-:W-:Y:S05]  /*4f40*/  BRA.U UP0, `(.L_x_85) ;  /* 0x0000000100107547 */ /* 0x000fea000b800000 */
[----:B--2---:R-:W-:Y:S04]  /*4f50*/  MOV R0, UR15 ;  /* 0x0000000f00007c02 */ /* 0x004fe80008000f00 */
[----:B------:R-:W-:Y:S04]  /*4f60*/  SHF.L.U32 R3, R0, 0x1f, RZ ;  /* 0x0000001f00037819 */ /* 0x000fe800000006ff */
[----:B------:R-:W2:Y:S02]  /*4f70*/  SYNCS.PHASECHK.TRANS64.TRYWAIT P0, [UR7+0x1d8], R3 ;  /* 0x0001d803ff0075a7 */ /* 0x000ea40008001107 */
[----:B--2---:R-:W-:Y:S05]  /*4f80*/  @!P0 BRA `(.L_x_86) ;  /* 0x0000003c002c8947 */ /* 0x004fea0003800000 */
.L_x_85:
[----:B-1----:R-:W-:Y:S02]  /*4f90*/  ISETP.NE.U32.AND P2, PT, R16, RZ, PT ;  /* 0x000000ff1000720c */ /* 0x002fe40003f45070 */
[----:B------:R-:W-:Y:S02]  /*4fa0*/  R2UR UR10, R18 ;  /* 0x00000000120a72ca */ /* 0x000fe400000e0000 */
[C---:B------:R-:W-:Y:S02]  /*4fb0*/  ISETP.NE.AND.EX P2, PT, R17.reuse, RZ, PT, P2 ;  /* 0x000000ff1100720c */ /* 0x040fe40003f45320 */
[----:B------:R-:W-:Y:S04]  /*4fc0*/  ISETP.NE.U32.AND P0, PT, R16, RZ, PT ;  /* 0x000000ff1000720c */ /* 0x000fe80003f05070 */
[----:B------:R-:W-:Y:S05]  /*4fd0*/  ISETP.NE.AND.EX P0, PT, R17, RZ, PT, P0 ;  /* 0x000000ff1100720c */ /* 0x000fea0003f05300 */
[----:B------:R-:W-:Y:S02]  /*4fe0*/  USHF.L.U32 UR10, UR10, 0x6, URZ ;  /* 0x000000060a0a7899 */ /* 0x000fe400080006ff */
[----:B------:R-:W-:Y:S10]  /*4ff0*/  @!P2 BRA `(.L_x_87) ;  /* 0x00000000002ca947 */ /* 0x000ff40003800000 */
[----:B------:R-:W-:Y:S01]  /*5000*/  UPLOP3.LUT UP4, UPT, UPT, UPT, UP3, 0x80, 0x8 ;  /* 0x000000000008789c */ /* 0x000fe20003f8f030 */
[----:B------:R-:W-:Y:S05]  /*5010*/  HFMA2 R63, -RZ, RZ, 0, 5.9604644775390625e-08 ;  /* 0x00000001ff3f7431 */ /* 0x000fea00000001ff */
[----:B------:R-:W-:Y:S11]  /*5020*/  PLOP3.LUT P2, PT, PT, PT, UP4, 0x80, 0x8 ;  /* 0x000000000008781c */ /* 0x000ff60003f4f048 */
[----:B------:R-:W-:Y:S02]  /*5030*/  @!UPT UIADD3 URZ, UPT, UPT, URZ, URZ, URZ ;  /* 0x000000fffffff290 */ /* 0x000fe4000fffe0ff */
[----:B------:R-:W1:Y:S01]  /*5040*/  @P2 LDC.64 R10, c[0x0][0x888] ;  /* 0x00022200ff0a2b82 */ /* 0x000e620000000a00 */
[----:B--2---:R-:W-:Y:S04]  /*5050*/  @P2 IMAD R0, R19, R16, RZ ;  /* 0x0000001013002224 */ /* 0x004fe800078e02ff */
[----:B-1----:R-:W-:Y:S01]  /*5060*/  @P2 IMAD.WIDE R10, R0, 0x4, R10 ;  /* 0x00000004000a2825 */ /* 0x002fe200078e020a */
[----:B------:R-:W-:Y:S04]  /*5070*/  MOV R0, 0x1 ;  /* 0x0000000100007802 */ /* 0x000fe80000000f00 */
[----:B------:R1:W5:Y:S01]  /*5080*/  @P2 LDG.E R35, desc[UR50][R10.64] ;  /* 0x000000320a232981 */ /* 0x000362000c1e1900 */
[----:B------:R-:W-:Y:S01]  /*5090*/  @!P2 PRMT R63, R0, 0x7610, R63 ;  /* 0x00007610003fa816 */ /* 0x000fe2000000003f */
[----:B-1----:R-:W3:Y:S06]  /*50a0*/  @!P2 LDC R35, c[0x0][0x880] ;  /* 0x00022000ff23ab82 */ /* 0x002eec0000000800 */
.L_x_87:
[----:B---3-5:R-:W-:Y:S01]  /*50b0*/  @!P0 FSETP.EQ.AND P4, PT, R35, RZ, PT ;  /* 0x000000ff2300820b */ /* 0x028fe20003f82000 */
[----:B------:R-:W-:Y:S01]  /*50c0*/  @!UPT UIADD3 URZ, UPT, UPT, URZ, URZ, URZ ;  /* 0x000000fffffff290 */ /* 0x000fe2000fffe0ff */
[----:B------:R-:W-:Y:S11]  /*50d0*/  @!P0 BRA `(.L_x_88) ;  /* 0x0000000000148947 */ /* 0x000ff60003800000 */
[----:B------:R-:W-:Y:S02]  /*50e0*/  LOP3.LUT P0, RZ, R63, 0xff, RZ, 0xc0, !PT ;  /* 0x000000ff3fff7812 */ /* 0x000fe4000780c0ff */
[----:B------:R-:W-:Y:S04]  /*50f0*/  PLOP3.LUT P4, PT, PT, PT, UP4, 0x80, 0x8 ;  /* 0x000000000008781c */ /* 0x000fe80003f8f048 */
[----:B------:R-:W-:Y:S07]  /*5100*/  PLOP3.LUT P4, PT, P4, PT, PT, 0x8, 0x80 ;  /* 0x000000000080781c */ /* 0x000fee000278e170 */
[----:B------:R-:W-:Y:S11]  /*5110*/  @P0 FSETP.EQ.AND P4, PT, R35, RZ, PT ;  /* 0x000000ff2300020b */ /* 0x000ff60003f82000 */
[----:B------:R-:W-:Y:S02]  /*5120*/  @!UPT UIADD3 URZ, UPT, UPT, URZ, URZ, URZ ;  /* 0x000000fffffff290 */ /* 0x000fe4000fffe0ff */
.L_x_88:
[----:B--2---:R-:W-:Y:S01]  /*5130*/  SHF.L.U32 R0, R40, 0x1f, RZ ;  /* 0x0000001f28007819 */ /* 0x004fe200000006ff */
[----:B------:R-:W-:Y:S01]  /*5140*/  ULEA UR17, UR18, UR7, 0x3 ;  /* 0x0000000712117291 */ /* 0x000fe2000f8e18ff */
[----:B------:R-:W-:Y:S01]  /*5150*/  ISETP.NE.AND P0, PT, R24, 0x1, PT ;  /* 0x000000011800780c */ /* 0x000fe20003f05270 */
[----:B------:R-:W-:Y:S04]  /*5160*/  IMAD.SHL.U32 R10, R45, 0x40, RZ ;  /* 0x000000402d0a7824 */ /* 0x000fe800078e00ff */
[C---:B------:R-:W-:Y:S01]  /*5170*/  IMAD.HI.U32 R11, R10.reuse, R25, RZ ;  /* 0x000000190a0b7227 */ /* 0x040fe200078e00ff */
[C---:B------:R-:W-:Y:S02]  /*5180*/  R2UR UR11, R10.reuse ;  /* 0x000000000a0b72ca */ /* 0x040fe400000e0000 */
[----:B------:R-:W1:Y:S02]  /*5190*/  SYNCS.PHASECHK.TRANS64.TRYWAIT P2, [UR17+0x1b8], R0 ;  /* 0x0001b800ff0075a7 */ /* 0x000e640008041111 */
[----:B------:R-:W-:Y:S04]  /*51a0*/  SHF.R.U32.HI R11, RZ, R32, R11 ;  /* 0x00000020ff0b7219 */ /* 0x000fe8000001160b */
[----:B------:R-:W-:Y:S02]  /*51b0*/  SEL R11, R10, R11, !P0 ;  /* 0x0000000b0a0b7207 */ /* 0x000fe40004000000 */
[----:B------:R-:W-:Y:S02]  /*51c0*/  ELECT P0, URZ, PT ;  /* 0x0000000000ff782f */ /* 0x000fe40003800000 */
[C---:B------:R-:W-:Y:S01]  /*51d0*/  R2UR UR8, R11.reuse ;  /* 0x000000000b0872ca */ /* 0x040fe200000e0000 */
[C---:B------:R-:W-:Y:S01]  /*51e0*/  IMAD.HI.U32 R12, R11.reuse, R22, RZ ;  /* 0x000000160b0c7227 */ /* 0x040fe200078e00ff */
[----:B------:R-:W-:Y:S02]  /*51f0*/  PLOP3.LUT P4, PT, P4, P0, PT, 0xf2, 0x2f ;  /* 0x00000000002f781c */ /* 0x000fe40002781e72 */
[----:B------:R-:W-:Y:S01]  /*5200*/  R2UR UR12, R11 ;  /* 0x000000000b0c72ca */ /* 0x000fe200000e0000 */
[----:B------:R-:W-:Y:S01]  /*5210*/  IMAD.MOV R9, RZ, RZ, -R11 ;  /* 0x000000ffff097224 */ /* 0x000fe200078e0a0b */
[----:B------:R-:W-:Y:S04]  /*5220*/  SHF.R.U32.HI R3, RZ, R23, R12 ;  /* 0x00000017ff037219 */ /* 0x000fe8000001160c */
[----:B------:R-:W-:Y:S02]  /*5230*/  R2UR UR13, R3 ;  /* 0x00000000030d72ca */ /* 0x000fe400000e0000 */
[----:B------:R-:W-:Y:S03]  /*5240*/  R2UR UR9, R9 ;  /* 0x00000000090972ca */ /* 0x000fe600000e0000 */
[----:B------:R-:W-:Y:S05]  /*5250*/  @!P4 IADD3 R18, P0, PT, R38, 0x580, RZ ;  /* 0x000005802612c810 */ /* 0x000fea0007f1e0ff */
[----:B------:R-:W-:Y:S03]  /*5260*/  @!P4 IMAD.X R12, RZ, RZ, R39, P0 ;  /* 0x000000ffff0cc224 */ /* 0x000fe600000e0627 */
[----:B------:R-:W-:Y:S02]  /*5270*/  USEL UR13, UR8, UR13, !UP2 ;  /* 0x0000000d080d7287 */ /* 0x000fe4000d000000 */
[----:B------:R-:W-:Y:S04]  /*5280*/  UIMAD UR11, UR5, UR9, UR11 ;  /* 0x00000009050b72a4 */ /* 0x000fe8000f8e020b */
[----:B------:R-:W-:Y:S05]  /*5290*/  IMAD R3, RZ, RZ, -UR13 ;  /* 0x8000000dff037e24 */ /* 0x000fea000f8e02ff */
[----:B------:R-:W-:Y:S11]  /*52a0*/  R2UR UR8, R3 ;  /* 0x00000000030872ca */ /* 0x000ff600000e0000 */
[----:B------:R-:W-:Y:S02]  /*52b0*/  @!UPT UIADD3 URZ, UPT, UPT, URZ, URZ, URZ ;  /* 0x000000fffffff290 */ /* 0x000fe4000fffe0ff */
[----:B------:R-:W-:Y:S01]  /*52c0*/  UIMAD UR12, UR4, UR8, UR12 ;  /* 0x00000008040c72a4 */ /* 0x000fe2000f8e020c */
[----:B-1----:R-:W-:Y:S11]  /*52d0*/  @!P2 BRA `(.L_x_89) ;  /* 0x000000380070a947 */ /* 0x002ff60003800000 */
.L_x_201:
[----:B------:R-:W2:Y:S01]  /*52e0*/  LDC.64 R14, c[0x0][0xb10] ;  /* 0x0002c400ff0e7b82 */ /* 0x000ea20000000a00 */
[----:B------:R-:W-:Y:S01]  /*52f0*/  @!P4 R2UR UR14, R18 ;  /* 0x00000000120ec2ca */ /* 0x000fe200000e0000 */
[----:B------:R-:W-:Y:S01]  /*5300*/  VOTEU.ALL UP1, P4 ;  /* 0x0000000000ff7886 */ /* 0x000fe20002020000 */
[----:B------:R-:W-:Y:S01]  /*5310*/  @!P4 R2UR UR8, R12 ;  /* 0x000000000c08c2ca */ /* 0x000fe200000e0000 */
[----:B------:R-:W-:Y:S01]  /*5320*/  UIADD3 UR9, UPT, UPT, UR17, 0x1a0, URZ ;  /* 0x000001a011097890 */ /* 0x000fe2000fffe0ff */
[----:B------:R-:W-:Y:S03]  /*5330*/  @!P4 IMAD.MOV.U32 R18, RZ, RZ, 0x1000 ;  /* 0x00001000ff12c424 */ /* 0x000fe600078e00ff */
[----:B------:R-:W3:Y:S01]  /*5340*/  LDC.64 R10, c[0x0][0xb18] ;  /* 0x0002c600ff0a7b82 */ /* 0x000ee20000000a00 */
[----:B------:R-:W-:Y:S01]  /*5350*/  @!UP1 UPRMT UR20, URZ, 0x40, URZ ;  /* 0x00000040ff149896 */ /* 0x000fe200080000ff */
[----:B------:R-:W-:Y:S01]  /*5360*/  @P3 SHF.R.U32.HI R19, RZ, 0x10, R29 ;  /* 0x00000010ff133819 */ /* 0x000fe2000001161d */
[----:B------:R-:W-:Y:S01]  /*5370*/  VOTEU.ALL UP0, P4 ;  /* 0x0000000000ff7886 */ /* 0x000fe20002000000 */
[----:B------:R-:W-:Y:S04]  /*5380*/  UIADD3 UR16, UPT, UPT, UR18, 0x1, URZ ;  /* 0x0000000112107890 */ /* 0x000fe8000fffe0ff */
[----:B-1----:R-:W1:Y:S01]  /*5390*/  @!P1 LDC R0, c[0x0][0xb20] ;  /* 0x0002c800ff009b82 */ /* 0x002e620000000800 */
[----:B------:R-:W-:Y:S01]  /*53a0*/  @!UP1 UPRMT UR20, UR20, 0x5410, URZ ;  /* 0x0000541014149896 */ /* 0x000fe200080000ff */
[----:B------:R-:W-:Y:S01]  /*53b0*/  IMAD.U32 R42, RZ, RZ, UR14 ;  /* 0x0000000eff2a7e24 */ /* 0x000fe2000f8e00ff */
[----:B------:R-:W-:Y:S05]  /*53c0*/  UISETP.NE.AND UP5, UPT, UR16, 0x3, UPT ;  /* 0x000000031000788c */ /* 0x000fea000bfa5270 */
[----:B------:R-:W4:Y:S01]  /*53d0*/  @!P1 LDC R3, c[0x0][0xb0c] ;  /* 0x0002c300ff039b82 */ /* 0x000f220000000800 */
[----:B------:R-:W-:Y:S01]  /*53e0*/  IMAD.U32 R43, RZ, RZ, UR8 ;  /* 0x00000008ff2b7e24 */ /* 0x000fe2000f8e00ff */
[----:B------:R-:W-:Y:S01]  /*53f0*/  @!UP1 ULEA UR8, UR18, UR7, 0xc ;  /* 0x0000000712089291 */ /* 0x000fe2000f8e60ff */
[----:B------:R-:W-:Y:S01]  /*5400*/  @!P4 R2UR UR22, R42 ;  /* 0x000000002a16c2ca */ /* 0x000fe200000e0000 */
[----:B------:R-:W-:Y:S02]  /*5410*/  UPRMT UR19, UR45, 0x654, UR9 ;  /* 0x000006542d137896 */ /* 0x000fe40008000009 */
[----:B------:R-:W-:Y:S01]  /*5420*/  @!P4 R2UR UR23, R43 ;  /* 0x000000002b17c2ca */ /* 0x000fe200000e0000 */
[----:B------:R-:W-:Y:S02]  /*5430*/  @!UP1 UIADD3 UR8, UPT, UPT, UR8, 0x400, URZ ;  /* 0x0000040008089890 */ /* 0x000fe4000fffe0ff */
[----:B------:R-:W-:Y:S02]  /*5440*/  USEL UR18, URZ, 0x1, UP5 ;  /* 0x00000001ff127887 */ /* 0x000fe4000a800000 */
[----:B------:R-:W-:Y:S04]  /*5450*/  USEL UR16, UR16, URZ, UP5 ;  /* 0x000000ff10107287 */ /* 0x000fe8000a800000 */
[----:B------:R-:W-:Y:S01]  /*5460*/  ULEA UR14, UR16, UR7, 0x3 ;  /* 0x00000007100e7291 */ /* 0x000fe2000f8e18ff */
[----:B------:R-:W-:Y:S03]  /*5470*/  LOP3.LUT R40, R40, UR18, RZ, 0x3c, !PT ;  /* 0x0000001228287c12 */ /* 0x000fe6000f8e3cff */
[----:B------:R1:W-:Y:S01]  /*5480*/  @!UP0 UTMALDG.4D.IM2COL [UR8], [UR22], UR20 ;  /* 0x00000008160083b4 */ /* 0x0003e20008058014 */
[----:B------:R1:W-:Y:S01]  /*5490*/  @!P4 SYNCS.ARRIVE.TRANS64.RED.A0TR RZ, [UR17+0x1a0], R18 ;  /* 0x0001a012ffffc9a7 */ /* 0x0003e20008300411 */
[----:B------:R-:W-:Y:S02]  /*54a0*/  SHF.L.U32 R12, R40, 0x1f, RZ ;  /* 0x0000001f280c7819 */ /* 0x000fe400000006ff */
[----:B----4-:R-:W-:Y:S01]  /*54b0*/  @!P1 ISETP.NE.AND P2, PT, R3, 0x1, PT ;  /* 0x000000010300980c */ /* 0x010fe20003f45270 */
[C---:B--2---:R-:W-:Y:S01]  /*54c0*/  @!P1 IMAD.HI.U32 R14, R13.reuse, R14, RZ ;  /* 0x0000000e0d0e9227 */ /* 0x044fe200078e00ff */
[----:B---3--:R-:W-:Y:S03]  /*54d0*/  @!P1 ISETP.NE.AND P0, PT, R10, 0x1, PT ;  /* 0x000000010a00980c */ /* 0x008fe60003f05270 */
[C---:B------:R-:W-:Y:S01]  /*54e0*/  @!P1 IMAD.HI.U32 R11, R8.reuse, R11, RZ ;  /* 0x0000000b080b9227 */ /* 0x040fe200078e00ff */
[----:B------:R-:W-:Y:S04]  /*54f0*/  @!P1 SHF.R.U32.HI R14, RZ, R15, R14 ;  /* 0x0000000fff0e9219 */ /* 0x000fe8000001160e */
[----:B-1----:R-:W-:Y:S01]  /*5500*/  @!P1 SHF.R.U32.HI R9, RZ, R0, R11 ;  /* 0x00000000ff099219 */ /* 0x002fe2000001160b */
[----:B------:R-:W-:Y:S01]  /*5510*/  SYNCS.ARRIVE.TRANS64.RED.A1T0 RZ, [UR19], RZ ;  /* 0x000000ffffff79a7 */ /* 0x000fe20008100413 */
[----:B------:R-:W-:Y:S02]  /*5520*/  @!P1 SEL R14, R13, R14, !P2 ;  /* 0x0000000e0d0e9207 */ /* 0x000fe40005000000 */
[----:B------:R-:W-:Y:S01]  /*5530*/  @!P1 SEL R9, R8, R9, !P0 ;  /* 0x0000000908099207 */ /* 0x000fe20004000000 */
[----:B------:R-:W1:Y:S04]  /*5540*/  SYNCS.PHASECHK.TRANS64.TRYWAIT P5, [UR14+0x1b8], R12 ;  /* 0x0001b80cff0075a7 */ /* 0x000e6800080a110e */
[----:B------:R-:W-:Y:S02]  /*5550*/  @!P1 IMAD.IADD R0, R9, 0x1, -R14 ;  /* 0x0000000109009824 */ /* 0x000fe400078e0a0e */
[----:B------:R-:W-:Y:S02]  /*5560*/  @!P1 IMAD.IADD R9, R14, 0x1, -R9 ;  /* 0x000000010e099824 */ /* 0x000fe400078e0a09 */
[----:B------:R-:W-:Y:S02]  /*5570*/  @!P1 IMAD R13, R0, R3, R13 ;  /* 0x00000003000d9224 */ /* 0x000fe400078e020d */
[----:B------:R-:W-:Y:S01]  /*5580*/  @!P1 IMAD R8, R9, R10, R8 ;  /* 0x0000000a09089224 */ /* 0x000fe200078e0208 */
[----:B-1----:R-:W-:Y:S06]  /*5590*/  @!P5 BRA `(.L_x_90) ;  /* 0x0000003400d8d947 */ /* 0x002fec0003800000 */
.L_x_203:
[----:B-1----:R-:W-:Y:S01]  /*55a0*/  @!P4 IADD3 R3, P0, PT, R38, 0x580, RZ ;  /* 0x000005802603c810 */ /* 0x002fe20007f1e0ff */
[----:B------:R-:W-:Y:S01]  /*55b0*/  VOTEU.ALL UP1, P4 ;  /* 0x0000000000ff7886 */ /* 0x000fe20002020000 */
[----:B------:R-:W-:Y:S01]  /*55c0*/  UIADD3 UR17, UPT, UPT, UR16, 0x1, URZ ;  /* 0x0000000110117890 */ /* 0x000fe2000fffe0ff */
[----:B------:R-:W-:Y:S01]  /*55d0*/  LOP3.LUT R36, R36, 0x1, RZ, 0x3c, !PT ;  /* 0x0000000124247812 */ /* 0x000fe200078e3cff */
[----:B------:R-:W-:Y:S01]  /*55e0*/  VOTEU.ALL UP0, P4 ;  /* 0x0000000000ff7886 */ /* 0x000fe20002000000 */
[----:B------:R-:W-:Y:S01]  /*55f0*/  @!P4 IMAD.X R0, RZ, RZ, R39, P0 ;  /* 0x000000ffff00c224 */ /* 0x000fe200000e0627 */
[----:B------:R-:W-:Y:S01]  /*5600*/  @!P4 R2UR UR9, R3 ;  /* 0x000000000309c2ca */ /* 0x000fe200000e0000 */
[----:B------:R-:W-:Y:S01]  /*5610*/  @!UP1 UIADD3 UR10, UPT, UPT, UR10, 0x20, URZ ;  /* 0x000000200a0a9890 */ /* 0x000fe2000fffe0ff */
[----:B------:R-:W-:Y:S01]  /*5620*/  IMAD.IADD R18, R8, 0x1, R62 ;  /* 0x0000000108127824 */ /* 0x000fe200078e023e */
[----:B------:R-:W-:Y:S01]  /*5630*/  UISETP.NE.AND UP5, UPT, UR17, 0x3, UPT ;  /* 0x000000031100788c */ /* 0x000fe2000bfa5270 */
[----:B------:R-:W-:Y:S01]  /*5640*/  @!P4 R2UR UR8, R0 ;  /* 0x000000000008c2ca */ /* 0x000fe200000e0000 */
[----:B------:R-:W-:Y:S04]  /*5650*/  IMAD.IADD R45, R13, 0x1, R64 ;  /* 0x000000010d2d7824 */ /* 0x000fe800078e0240 */
[----:B------:R-:W-:Y:S04]  /*5660*/  PLOP3.LUT P0, PT, PT, PT, UP5, 0x80, 0x8 ;  /* 0x000000000008781c */ /* 0x000fe80003f0f058 */
[----:B------:R-:W-:Y:S01]  /*5670*/  IMAD.U32 R10, RZ, RZ, UR9 ;  /* 0x00000009ff0a7e24 */ /* 0x000fe2000f8e00ff */
[----:B------:R-:W-:Y:S01]  /*5680*/  UIADD3 UR9, UPT, UPT, UR14, 0x1a0, URZ ;  /* 0x000001a00e097890 */ /* 0x000fe2000fffe0ff */
[----:B------:R-:W-:Y:S02]  /*5690*/  SEL R3, RZ, 0x1, P0 ;  /* 0x00000001ff037807 */ /* 0x000fe40000000000 */
[----:B------:R-:W-:Y:S01]  /*56a0*/  IMAD.U32 R11, RZ, RZ, UR8 ;  /* 0x00000008ff0b7e24 */ /* 0x000fe2000f8e00ff */
[----:B------:R-:W-:Y:S01]  /*56b0*/  @!UP1 ULEA UR8, UR16, UR7, 0xc ;  /* 0x0000000710089291 */ /* 0x000fe2000f8e60ff */
[----:B------:R-:W-:Y:S01]  /*56c0*/  @!P4 R2UR UR20, R10 ;  /* 0x000000000a14c2ca */ /* 0x000fe200000e0000 */
[----:B------:R-:W-:Y:S01]  /*56d0*/  @!UP1 UPRMT UR16, URZ, 0x40, URZ ;  /* 0x00000040ff109896 */ /* 0x000fe200080000ff */
[----:B------:R-:W-:Y:S01]  /*56e0*/  LOP3.LUT R40, R40, R3, RZ, 0x3c, !PT ;  /* 0x0000000328287212 */ /* 0x000fe200078e3cff */
[----:B------:R-:W-:Y:S01]  /*56f0*/  @!UP1 UIADD3 UR8, UPT, UPT, UR8, 0x400, URZ ;  /* 0x0000040008089890 */ /* 0x000fe2000fffe0ff */
[----:B------:R-:W-:Y:S01]  /*5700*/  @!P4 R2UR UR21, R11 ;  /* 0x000000000b15c2ca */ /* 0x000fe200000e0000 */
[----:B------:R-:W-:Y:S02]  /*5710*/  @!UP1 UPRMT UR19, UR16, 0x5410, URZ ;  /* 0x0000541010139896 */ /* 0x000fe400080000ff */
[----:B------:R-:W-:Y:S10]  /*5720*/  UPRMT UR18, UR45, 0x654, UR9 ;  /* 0x000006542d127896 */ /* 0x000ff40008000009 */
[----:B------:R2:W-:Y:S01]  /*5730*/  @!UP0 UTMALDG.4D.IM2COL [UR8], [UR20], UR19 ;  /* 0x00000008140083b4 */ /* 0x0005e20008058013 */
[----:B------:R2:W-:Y:S01]  /*5740*/  @!P4 SYNCS.ARRIVE.TRANS64.RED.A0TR RZ, [UR14+0x1a0], R33 ;  /* 0x0001a021ffffc9a7 */ /* 0x0005e2000830040e */
[----:B------:R-:W-:Y:S01]  /*5750*/  UPLOP3.LUT UP0, UPT, UPT, UPT, UPT, 0x80, 0x8 ;  /* 0x000000000008789c */ /* 0x000fe20003f0f070 */
[----:B------:R-:W-:Y:S01]  /*5760*/  SYNCS.ARRIVE.TRANS64.RED.A1T0 RZ, [UR18], RZ ;  /* 0x000000ffffff79a7 */ /* 0x000fe20008100412 */
[----:B------:R-:W-:Y:S01]  /*5770*/  USEL UR18, UR17, URZ, UP5 ;  /* 0x000000ff11127287 */ /* 0x000fe2000a800000 */
[----:B------:R-:W-:Y:S11]  /*5780*/  @P3 BRA `(.L_x_91) ;  /* 0xfffffff400043947 */ /* 0x000ff6000383ffff */
[----:B------:R-:W-:Y:S01]  /*5790*/  UIADD3 UR7, UPT, UPT, UR7, 0x1b8, URZ ;  /* 0x000001b807077890 */ /* 0x000fe2000fffe0ff */
[----:B------:R-:W-:-:S03]  /*57a0*/  SHF.L.U32 R3, R40, 0x1f, RZ ;  /* 0x0000001f28037819 */ /* 0x000fc600000006ff */
[----:B------:R-:W-:-:S09]  /*57b0*/  ULEA UR4, UR18, UR7, 0x3 ;  /* 0x0000000712047291 */ /* 0x000fd2000f8e18ff */
[----:B------:R-:W1:Y:S02]  /*57c0*/  SYNCS.PHASECHK.TRANS64.TRYWAIT P0, [UR4], R3 ;  /* 0x00000003ff0075a7 */ /* 0x000e640008001104 */
[----:B-1----:R-:W-:Y:S05]  /*57d0*/  @!P0 BRA `(.L_x_92) ;  /* 0x0000003400608947 */ /* 0x002fea0003800000 */
.L_x_205:
[----:B------:R-:W-:-:S04]  /*57e0*/  UIADD3 UR4, UPT, UPT, UR18, 0x1, URZ ;  /* 0x0000000112047890 */ /* 0x000fc8000fffe0ff */
[----:B------:R-:W-:-:S04]  /*57f0*/  UISETP.NE.AND UP0, UPT, UR4, 0x3, UPT ;  /* 0x000000030400788c */ /* 0x000fc8000bf05270 */
[----:B------:R-:W-:Y:S02]  /*5800*/  USEL UR4, UR4, URZ, UP0 ;  /* 0x000000ff04047287 */ /* 0x000fe40008000000 */
[----:B------:R-:W-:-:S04]  /*5810*/  PLOP3.LUT P0, PT, PT, PT, UP0, 0x80, 0x8 ;  /* 0x000000000008781c */ /* 0x000fc80003f0f008 */
[----:B-1----:R-:W-:Y:S01]  /*5820*/  SEL R3, RZ, 0x1, P0 ;  /* 0x00000001ff037807 */ /* 0x002fe20000000000 */
[----:B------:R-:W-:-:S03]  /*5830*/  IMAD.U32 R0, RZ, RZ, UR4 ;  /* 0x00000004ff007e24 */ /* 0x000fc6000f8e00ff */
[----:B------:R-:W-:Y:S02]  /*5840*/  LOP3.LUT R40, R40, R3, RZ, 0x3c, !PT ;  /* 0x0000000328287212 */ /* 0x000fe400078e3cff */
[C---:B------:R-:W-:Y:S01]  /*5850*/  LEA R2, R0.reuse, UR7, 0x3 ;  /* 0x0000000700027c11 */ /* 0x040fe2000f8e18ff */
[----:B------:R-:W-:Y:S01]  /*5860*/  VIADD R0, R0, 0x1 ;  /* 0x0000000100007836 */ /* 0x000fe20000000000 */
[----:B------:R-:W-:-:S04]  /*5870*/  SHF.L.U32 R3, R40, 0x1f, RZ ;  /* 0x0000001f28037819 */ /* 0x000fc800000006ff */
[----:B------:R-:W1:Y:S01]  /*5880*/  SYNCS.PHASECHK.TRANS64.TRYWAIT P1, [R2+URZ], R3 ;  /* 0x00000003020075a7 */ /* 0x000e6200080211ff */
[----:B------:R-:W-:-:S04]  /*5890*/  ISETP.NE.AND P0, PT, R0, 0x3, PT ;  /* 0x000000030000780c */ /* 0x000fc80003f05270 */
[----:B------:R-:W-:Y:S02]  /*58a0*/  SEL R5, RZ, 0x1, P0 ;  /* 0x00000001ff057807 */ /* 0x000fe40000000000 */
[----:B------:R-:W-:Y:S02]  /*58b0*/  SEL R0, R0, RZ, P0 ;  /* 0x000000ff00007207 */ /* 0x000fe40000000000 */
[----:B------:R-:W-:Y:S01]  /*58c0*/  LOP3.LUT R5, R40, R5, RZ, 0x3c, !PT ;  /* 0x0000000528057212 */ /* 0x000fe200078e3cff */
[----:B-1----:R-:W-:Y:S06]  /*58d0*/  @!P1 BRA `(.L_x_93) ;  /* 0x0000003400389947 */ /* 0x002fec0003800000 */
.L_x_206:
[----:B------:R-:W-:Y:S02]  /*58e0*/  LEA R0, R0, UR7, 0x3 ;  /* 0x0000000700007c11 */ /* 0x000fe4000f8e18ff */
[----:B------:R-:W-:-:S07]  /*58f0*/  SHF.L.U32 R5, R5, 0x1f, RZ ;  /* 0x0000001f05057819 */ /* 0x000fce00000006ff */
.L_x_94:
[----:B---3--:R3:W4:Y:S02]  /*5900*/  SYNCS.PHASECHK.TRANS64.TRYWAIT P0, [R0+URZ], R5 ;  /* 0x00000005000075a7 */ /* 0x00872400080011ff */
[----:B----4-:R-:W-:Y:S05]  /*5910*/  @!P0 NANOSLEEP.SYNCS 0x989680 ;  /* 0x009896800000895d */ /* 0x010fea0003900000 */
[----:B------:R-:W4:Y:S02]  /*5920*/  @!P0 SYNCS.PHASECHK.TRANS64 P0, [R0+URZ], R5 ;  /* 0x00000005000085a7 */ /* 0x000f2400080010ff */
[----:B--2-4-:R-:W-:Y:S05]  /*5930*/  @P0 EXIT ;  /* 0x000000000000094d */ /* 0x014fea0003800000 */
[----:B------:R-:W-:Y:S05]  /*5940*/  BRA `(.L_x_94) ;  /* 0xfffffffc00ec7947 */ /* 0x000fea000383ffff */
.L_x_82:
[----:B------:R-:W-:-:S06]  /*5950*/  UISETP.GE.AND UP0, UPT, UR6, 0x4, UPT ;  /* 0x000000040600788c */ /* 0x000fcc000bf06270 */
[----:B------:R-:W-:-:S13]  /*5960*/  PLOP3.LUT P0, PT, PT, PT, UP0, 0x80, 0x8 ;  /* 0x000000000008781c */ /* 0x000fda0003f0f008 */
[----:B------:R-:W-:Y:S05]  /*5970*/  @!P0 EXIT ;  /* 0x000000000000894d */ /* 0x000fea0003800000 */
[----:B------:R-:W-:Y:S01]  /*5980*/  BAR.SYNC.DEFER_BLOCKING 0x6, 0xa0 ;  /* 0x0182800000007b1d */ /* 0x000fe20000010000 */
[C---:B------:R-:W-:Y:S01]  /*5990*/  IMAD.SHL.U32 R4, R76.reuse, 0x20, RZ ;  /* 0x000000204c047824 */ /* 0x040fe200078e00ff */
[----:B------:R-:W-:Y:S01]  /*59a0*/  SHF.R.U32.HI R5, RZ, 0x1, R76 ;  /* 0x00000001ff057819 */ /* 0x000fe2000001164c */
[C---:B------:R-:W-:Y:S01]  /*59b0*/  IMAD.SHL.U32 R75, R76.reuse, 0x10, RZ ;  /* 0x000000104c4b7824 */ /* 0x040fe200078e00ff */
[C---:B------:R-:W-:Y:S01]  /*59c0*/  LOP3.LUT P0, RZ, R76.reuse, 0x4, RZ, 0xc0, !PT ;  /* 0x000000044cff7812 */ /* 0x040fe2000780c0ff */
[----:B------:R-:W-:Y:S01]  /*59d0*/  IMAD.U32 R32, R76, 0x10000, RZ ;  /* 0x000100004c207824 */ /* 0x000fe200078e00ff */
[----:B------:R-:W-:Y:S02]  /*59e0*/  UMOV UR52, 0x400 ;  /* 0x0000040000347882 */ /* 0x000fe40000000000 */
[----:B------:R-:W1:Y:S01]  /*59f0*/  LDC R67, c[0x0][0x370] ;  /* 0x0000dc00ff437b82 */ /* 0x000e620000000800 */
[----:B------:R-:W-:Y:S01]  /*5a00*/  ULEA UR52, UR45, UR52, 0x18 ;  /* 0x000000342d347291 */ /* 0x000fe2000f8ec0ff */
[----:B------:R-:W-:Y:S01]  /*5a10*/  LOP3.LUT R0, R4, 0xc0, RZ, 0xc0, !PT ;  /* 0x000000c004007812 */ /* 0x000fe200078ec0ff */
[----:B------:R-:W-:Y:S01]  /*5a20*/  IMAD.MOV.U32 R80, RZ, RZ, 0x10 ;  /* 0x00000010ff507424 */ /* 0x000fe200078e00ff */
[----:B------:R-:W-:Y:S01]  /*5a30*/  LOP3.LUT R75, R75, 0x600, RZ, 0xc0, !PT ;  /* 0x000006004b4b7812 */ /* 0x000fe200078ec0ff */
[----:B------:R-:W-:Y:S01]  /*5a40*/  IMAD.MOV.U32 R74, RZ, RZ, 0x1 ;  /* 0x00000001ff4a7424 */ /* 0x000fe200078e00ff */
[----:B------:R-:W-:Y:S01]  /*5a50*/  LOP3.LUT R5, R0, 0x8, R5, 0xf8, !PT ;  /* 0x0000000800057812 */ /* 0x000fe200078ef805 */
[C---:B------:R-:W-:Y:S01]  /*5a60*/  IMAD.SHL.U32 R0, R76.reuse, 0x4, RZ ;  /* 0x000000044c007824 */ /* 0x040fe200078e00ff */
[----:B------:R-:W2:Y:S01]  /*5a70*/  LDC R28, c[0x0][0xb0c] ;  /* 0x0002c300ff1c7b82 */ /* 0x000ea20000000800 */
[----:B------:R-:W-:Y:S01]  /*5a80*/  LOP3.LUT R75, R75, 0x20, R4, 0xf8, !PT ;  /* 0x000000204b4b7812 */ /* 0x000fe200078ef804 */
[----:B------:R-:W-:Y:S01]  /*5a90*/  IMAD.MOV.U32 R30, RZ, RZ, RZ ;  /* 0x000000ffff1e7224 */ /* 0x000fe200078e00ff */
[----:B------:R-:W-:-:S02]  /*5aa0*/  LOP3.LUT R76, R76, 0x60, RZ, 0xc0, !PT ;  /* 0x000000604c4c7812 */ /* 0x000fc400078ec0ff */
[----:B------:R-:W-:Y:S02]  /*5ab0*/  CS2R R72, SRZ ;  /* 0x0000000000487805 */ /* 0x000fe4000001ff00 */
[----:B------:R-:W-:Y:S01]  /*5ac0*/  LOP3.LUT R0, R5, 0x18, R0, 0x78, !PT ;  /* 0x0000001805007812 */ /* 0x000fe200078e7800 */
[----:B------:R-:W4:Y:S01]  /*5ad0*/  LDCU.64 UR56, c[0x0][0x348] ;  /* 0x00006900ff3877ac */ /* 0x000f220008000a00 */
[----:B------:R-:W-:Y:S01]  /*5ae0*/  LOP3.LUT R75, R75, 0x100, R4, 0xf8, !PT ;  /* 0x000001004b4b7812 */ /* 0x000fe200078ef804 */
[----:B------:R-:W1:Y:S01]  /*5af0*/  LDC R65, c[0x0][0xb20] ;  /* 0x0002c800ff417b82 */ /* 0x000e620000000800 */
[----:B------:R-:W3:Y:S01]  /*5b00*/  LDS R2, [UR52+0x230] ;  /* 0x00023034ff027984 */ /* 0x000ee20008000800 */
[----:B------:R-:W-:Y:S01]  /*5b10*/  LOP3.LUT R32, R32, 0x600000, RZ, 0xc0, !PT ;  /* 0x0060000020207812 */ /* 0x000fe200078ec0ff */
[----:B------:R-:W1:Y:S01]  /*5b20*/  LDCU.64 UR36, c[0x0][0x888] ;  /* 0x00011100ff2477ac */ /* 0x000e620008000a00 */
[----:B------:R-:W-:Y:S02]  /*5b30*/  LOP3.LUT R75, R75, R0, RZ, 0xfc, !PT ;  /* 0x000000004b4b7212 */ /* 0x000fe400078efcff */
[----:B------:R-:W-:Y:S01]  /*5b40*/  SEL R80, R80, 0xfffffff0, !P0 ;  /* 0xfffffff050507807 */ /* 0x000fe20004000000 */
[----:B------:R-:W1:Y:S01]  /*5b50*/  LDCU.64 UR46, c[0x0][0x8b0] ;  /* 0x00011600ff2e77ac */ /* 0x000e620008000a00 */
[----:B------:R-:W1:Y:S01]  /*5b60*/  LDC R27, c[0x0][0xb30] ;  /* 0x0002cc00ff1b7b82 */ /* 0x000e620000000800 */
[----:B------:R-:W1:Y:S01]  /*5b70*/  LDCU.64 UR38, c[0x0][0x8a8] ;  /* 0x00011500ff2677ac */ /* 0x000e620008000a00 */
[----:B------:R-:W1:Y:S06]  /*5b80*/  LDCU.64 UR48, c[0x0][0xa90] ;  /* 0x00015200ff3077ac */ /* 0x000e6c0008000a00 */
[----:B------:R-:W1:Y:S01]  /*5b90*/  LDC.64 R56, c[0x0][0xb10] ;  /* 0x0002c400ff387b82 */ /* 0x000e620000000a00 */
[----:B------:R-:W-:Y:S01]  /*5ba0*/  UMOV UR58, URZ ;  /* 0x000000ff003a7c82 */ /* 0x000fe20008000000 */
[----:B------:R-:W-:Y:S01]  /*5bb0*/  UIADD3 UR55, UPT, UPT, UR52, 0x400, URZ ;  /* 0x0000040034377890 */ /* 0x000fe2000fffe0ff */
[----:B------:R-:W-:Y:S01]  /*5bc0*/  UMOV UR54, URZ ;  /* 0x000000ff00367c82 */ /* 0x000fe20008000000 */
[----:B------:R-:W-:-:S04]  /*5bd0*/  UMOV UR53, URZ ;  /* 0x000000ff00357c82 */ /* 0x000fc80008000000 */
[----:B------:R-:W1:Y:S08]  /*5be0*/  LDC.64 R24, c[0x0][0xb18] ;  /* 0x0002c600ff187b82 */ /* 0x000e700000000a00 */
[----:B------:R-:W1:Y:S08]  /*5bf0*/  LDC.64 R52, c[0x0][0x888] ;  /* 0x00022200ff347b82 */ /* 0x000e700000000a00 */
[----:B------:R-:W1:Y:S01]  /*5c00*/  LDC.64 R22, c[0x0][0xb28] ;  /* 0x0002ca00ff167b82 */ /* 0x000e620000000a00 */
[C---:B---3--:R-:W-:Y:S01]  /*5c10*/  VIADD R3, R2.reuse, 0x40 ;  /* 0x0000004002037836 */ /* 0x048fe20000000000 */
[----:B------:R-:W-:-:S04]  /*5c20*/  LOP3.LUT R2, R2, 0xffff, RZ, 0xc0, !PT ;  /* 0x0000ffff02027812 */ /* 0x000fc800078ec0ff */
[----:B------:R-:W-:Y:S02]  /*5c30*/  LOP3.LUT R3, R3, 0xffff, RZ, 0xc0, !PT ;  /* 0x0000ffff03037812 */ /* 0x000fe400078ec0ff */
[----:B------:R-:W3:Y:S03]  /*5c40*/  LDC.64 R54, c[0x0][0x890] ;  /* 0x00022400ff367b82 */ /* 0x000ee60000000a00 */
[----:B------:R1:W-:Y:S05]  /*5c50*/  STL.64 [R1], R2 ;  /* 0x0000000201007387 */ /* 0x0003ea0000100a00 */
[----:B------:R-:W1:Y:S08]  /*5c60*/  LDC.64 R60, c[0x0][0xa80] ;  /* 0x0002a000ff3c7b82 */ /* 0x000e700000000a00 */
[----:B------:R-:W1:Y:S08]  /*5c70*/  LDC.64 R58, c[0x0][0xa88] ;  /* 0x0002a200ff3a7b82 */ /* 0x000e700000000a00 */
[----:B--2-4-:R-:W1:Y:S02]  /*5c80*/  LDC R66, c[0x0][0x374] ;  /* 0x0000dd00ff427b82 */ /* 0x014e640000000800 */
.L_x_125:
[----:B-1----:R-:W-:Y:S04]  /*5c90*/  SHF.L.U32 R3, R72, 0x1f, RZ ;  /* 0x0000001f48037819 */ /* 0x002fe800000006ff */
[----:B------:R-:W1:Y:S02]  /*5ca0*/  SYNCS.PHASECHK.TRANS64.TRYWAIT P0, [UR52+0x1e0], R3 ;  /* 0x0001e003ff0075a7 */ /* 0x000e640008001134 */
[----:B-1----:R-:W-:Y:S05]  /*5cb0*/  @!P0 BRA `(.L_x_95) ;  /* 0x0000003000548947 */ /* 0x002fea0003800000 */
.L_x_208:
[----:B------:R-:W2:Y:S01]  /*5cc0*/  LDC.64 R12, c[0x0][0xb10] ;  /* 0x0002c400ff0c7b82 */ /* 0x000ea20000000a00 */
[----:B------:R-:W4:Y:S01]  /*5cd0*/  LDS.128 R36, [UR52+0x220] ;  /* 0x00022034ff247984 */ /* 0x000f220008000c00 */
[----:B------:R-:W-:Y:S01]  /*5ce0*/  UIADD3 UR4, UPT, UPT, UR52, 0x1e8, URZ ;  /* 0x000001e834047890 */ /* 0x000fe2000fffe0ff */
[----:B-1----:R-:W-:Y:S01]  /*5cf0*/  IMAD R0, R30, 0x4, R1 ;  /* 0x000000041e007824 */ /* 0x002fe200078e0201 */
[----:B------:R-:W-:Y:S04]  /*5d00*/  ISETP.NE.AND P1, PT, R27, 0x1, PT ;  /* 0x000000011b00780c */ /* 0x000fe80003f25270 */
[----:B------:R-:W1:Y:S01]  /*5d10*/  LDC.64 R10, c[0x0][0xb18] ;  /* 0x0002c600ff0a7b82 */ /* 0x000e620000000a00 */
[----:B------:R-:W-:Y:S01]  /*5d20*/  UPRMT UR4, URZ, 0x654, UR4 ;  /* 0x00000654ff047896 */ /* 0x000fe20008000004 */
[----:B------:R-:W-:Y:S01]  /*5d30*/  ISETP.GE.AND P0, PT, R26, 0x1, PT ;  /* 0x000000011a00780c */ /* 0x000fe20003f06270 */
[----:B------:R-:W-:Y:S01]  /*5d40*/  @!PT LDS RZ, [RZ] ;  /* 0x00000000fffff984 */ /* 0x000fe20000000800 */
[----:B------:R-:W-:Y:S01]  /*5d50*/  @!PT LDS RZ, [RZ] ;  /* 0x00000000fffff984 */ /* 0x000fe20000000800 */
[----:B------:R-:W-:Y:S01]  /*5d60*/  @!PT LDS RZ, [RZ] ;  /* 0x00000000fffff984 */ /* 0x000fe20000000800 */
[----:B------:R-:W-:Y:S01]  /*5d70*/  @!PT LDS RZ, [RZ] ;  /* 0x00000000fffff984 */ /* 0x000fe20000000800 */
[----:B------:R3:W-:Y:S06]  /*5d80*/  MEMBAR.ALL.CTA ;  /* 0x0000000000007992 */ /* 0x0007ec0000008000 */
[----:B---3--:R-:W3:Y:S01]  /*5d90*/  FENCE.VIEW.ASYNC.S ;  /* 0x00000000000073c6 */ /* 0x008ee20000000000 */
[----:B------:R-:W1:Y:S08]  /*5da0*/  @!P1 LDC R14, c[0x0][0xb20] ;  /* 0x0002c800ff0e9b82 */ /* 0x000e700000000800 */
[----:B------:R-:W1:Y:S01]  /*5db0*/  @!P1 LDC R9, c[0x0][0xb0c] ;  /* 0x0002c300ff099b82 */ /* 0x000e620000000800 */
[----:B---3--:R-:W-:Y:S01]  /*5dc0*/  SYNCS.ARRIVE.TRANS64.RED.A1T0 RZ, [UR4], RZ ;  /* 0x000000ffffff79a7 */ /* 0x008fe20008100404 */
[----:B------:R3:W5:Y:S01]  /*5dd0*/  LDL R17, [R0] ;  /* 0x0000000000117983 */ /* 0x0007620000100800 */
[----:B----4-:R-:W-:Y:S04]  /*5de0*/  LOP3.LUT P4, RZ, R38, 0x1, RZ, 0xc0, !PT ;  /* 0x0000000126ff7812 */ /* 0x010fe8000788c0ff */
[----:B------:R-:W-:Y:S09]  /*5df0*/  P2R R81, PR, RZ, 0x10 ;  /* 0x00000010ff517803 */ /* 0x000ff20000000000 */
[----:B------:R-:W-:Y:S02]  /*5e00*/  @P4 MOV R31, R36 ;  /* 0x00000024001f4202 */ /* 0x000fe40000000f00 */
[----:B------:R-:W-:Y:S01]  /*5e10*/  @P4 LOP3.LUT R29, R37, 0xffff, RZ, 0xc0, !PT ;  /* 0x0000ffff251d4812 */ /* 0x000fe200078ec0ff */
[----:B--23--:R-:W-:Y:S06]  /*5e20*/  @!P0 BRA `(.L_x_96) ;  /* 0x0000000000a48947 */ /* 0x00cfec0003800000 */
[----:B------:R-:W-:Y:S01]  /*5e30*/  IMAD.HI.U32 R20, R66, R25, RZ ;  /* 0x0000001942147227 */ /* 0x000fe200078e00ff */
[----:B------:R-:W-:Y:S02]  /*5e40*/  ISETP.NE.AND P0, PT, R24, 0x1, PT ;  /* 0x000000011800780c */ /* 0x000fe40003f05270 */
[----:B------:R-:W-:Y:S01]  /*5e50*/  ISETP.NE.AND P2, PT, R26, 0x1, PT ;  /* 0x000000011a00780c */ /* 0x000fe20003f45270 */
[-C--:B------:R-:W-:Y:S01]  /*5e60*/  IMAD.HI.U32 R16, R67, R56.reuse, RZ ;  /* 0x0000003843107227 */ /* 0x080fe200078e00ff */
[----:B------:R-:W-:Y:S02]  /*5e70*/  SHF.R.U32.HI R21, RZ, R65, R20 ;  /* 0x00000041ff157219 */ /* 0x000fe40000011614 */
[----:B------:R-:W-:Y:S01]  /*5e80*/  ISETP.NE.AND P3, PT, R28, 0x1, PT ;  /* 0x000000011c00780c */ /* 0x000fe20003f65270 */
[----:B------:R-:W-:Y:S01]  /*5e90*/  IMAD.HI.U32 R40, R29, R25, RZ ;  /* 0x000000191d287227 */ /* 0x000fe200078e00ff */
[----:B------:R-:W-:Y:S02]  /*5ea0*/  SHF.R.U32.HI R16, RZ, R57, R16 ;  /* 0x00000039ff107219 */ /* 0x000fe40000011610 */
[----:B------:R-:W-:Y:S01]  /*5eb0*/  SEL R3, R66, R21, !P0 ;  /* 0x0000001542037207 */ /* 0x000fe20004000000 */
[----:B------:R-:W-:Y:S01]  /*5ec0*/  IMAD.HI.U32 R34, R31, R56, RZ ;  /* 0x000000381f227227 */ /* 0x000fe200078e00ff */
[----:B------:R-:W-:Y:S03]  /*5ed0*/  SEL R7, R67, R16, !P3 ;  /* 0x0000001043077207 */ /* 0x000fe60005800000 */
[-C--:B------:R-:W-:Y:S01]  /*5ee0*/  IMAD.HI.U32 R16, R3, R22.reuse, RZ ;  /* 0x0000001603107227 */ /* 0x080fe200078e00ff */
[----:B------:R-:W-:Y:S03]  /*5ef0*/  SHF.R.U32.HI R34, RZ, R57, R34 ;  /* 0x00000039ff227219 */ /* 0x000fe60000011622 */
[----:B------:R-:W-:Y:S01]  /*5f00*/  IMAD.HI.U32 R20, R7, R22, RZ ;  /* 0x0000001607147227 */ /* 0x000fe200078e00ff */
[----:B------:R-:W-:Y:S02]  /*5f10*/  @P2 SHF.R.U32.HI R3, RZ, R23, R16 ;  /* 0x00000017ff032219 */ /* 0x000fe40000011610 */
[----:B------:R-:W-:Y:S02]  /*5f20*/  SHF.R.U32.HI R16, RZ, R65, R40 ;  /* 0x00000041ff107219 */ /* 0x000fe40000011628 */
[----:B------:R-:W-:Y:S01]  /*5f30*/  @P2 SHF.R.U32.HI R7, RZ, R23, R20 ;  /* 0x00000017ff072219 */ /* 0x000fe20000011614 */
[C---:B------:R-:W-:Y:S01]  /*5f40*/  IMAD R2, R26.reuse, R3, RZ ;  /* 0x000000031a027224 */ /* 0x040fe200078e02ff */
[----:B------:R-:W-:Y:S02]  /*5f50*/  SEL R5, R29, R16, !P0 ;  /* 0x000000101d057207 */ /* 0x000fe40004000000 */
[----:B------:R-:W-:Y:S01]  /*5f60*/  SEL R3, R31, R34, !P3 ;  /* 0x000000221f037207 */ /* 0x000fe20005800000 */
[----:B------:R-:W-:Y:S01]  /*5f70*/  IMAD R4, R26, R7, RZ ;  /* 0x000000071a047224 */ /* 0x000fe200078e02ff */
[C---:B------:R-:W-:Y:S01]  /*5f80*/  ISETP.GE.AND P0, PT, R5.reuse, R2, PT ;  /* 0x000000020500720c */ /* 0x040fe20003f06270 */
[----:B------:R-:W-:Y:S03]  /*5f90*/  IMAD.HI.U32 R6, R5, R22, RZ ;  /* 0x0000001605067227 */ /* 0x000fe600078e00ff */
[----:B------:R-:W-:Y:S01]  /*5fa0*/  ISETP.GE.OR P0, PT, R3, R4, P0 ;  /* 0x000000040300720c */ /* 0x000fe20000706670 */
[----:B------:R-:W-:Y:S01]  /*5fb0*/  IMAD.MOV R4, RZ, RZ, -R3 ;  /* 0x000000ffff047224 */ /* 0x000fe200078e0a03 */
[-C--:B------:R-:W-:Y:S03]  /*5fc0*/  SHF.R.U32.HI R6, RZ, R23.reuse, R6 ;  /* 0x00000017ff067219 */ /* 0x080fe60000011606 */
[----:B------:R-:W-:Y:S01]  /*5fd0*/  IMAD R31, R28, R4, R31 ;  /* 0x000000041c1f7224 */ /* 0x000fe200078e021f */
[----:B------:R-:W-:Y:S05]  /*5fe0*/  SEL R15, R5, R6, !P2 ;  /* 0x00000006050f7207 */ /* 0x000fea0005000000 */
[----:B------:R-:W-:Y:S02]  /*5ff0*/  IMAD.MOV R6, RZ, RZ, -R15 ;  /* 0x000000ffff067224 */ /* 0x000fe400078e0a0f */
[C---:B------:R-:W-:Y:S04]  /*6000*/  @!P0 IMAD.HI.U32 R2, R3.reuse, R22, RZ ;  /* 0x0000001603028227 */ /* 0x040fe800078e00ff */
[----:B------:R-:W-:Y:S01]  /*6010*/  IMAD R6, R26, R6, R5 ;  /* 0x000000061a067224 */ /* 0x000fe200078e0205 */
[----:B------:R-:W-:Y:S04]  /*6020*/  @!P0 SHF.R.U32.HI R2, RZ, R23, R2 ;  /* 0x00000017ff028219 */ /* 0x000fe80000011602 */
[----:B------:R-:W-:Y:S02]  /*6030*/  @!P0 SEL R0, R3, R2, !P2 ;  /* 0x0000000203008207 */ /* 0x000fe40005000000 */
[----:B------:R-:W-:Y:S02]  /*6040*/  IADD3 R2, PT, PT, -R5, RZ, RZ ;  /* 0x000000ff05027210 */ /* 0x000fe40007ffe1ff */
[----:B------:R-:W-:Y:S01]  /*6050*/  @!P0 IADD3 R8, PT, PT, R15, -R0, RZ ;  /* 0x800000000f088210 */ /* 0x000fe20007ffe0ff */
[----:B------:R-:W-:Y:S02]  /*6060*/  @!P0 IMAD R0, R7, R6, R0 ;  /* 0x0000000607008224 */ /* 0x000fe400078e0200 */
[----:B------:R-:W-:Y:S02]  /*6070*/  IMAD R29, R24, R2, R29 ;  /* 0x00000002181d7224 */ /* 0x000fe400078e021d */
[----:B------:R-:W-:Y:S02]  /*6080*/  @!P0 IMAD R5, R8, R26, R3 ;  /* 0x0000001a08058224 */ /* 0x000fe400078e0203 */
[----:B------:R-:W-:Y:S04]  /*6090*/  @!P0 IMAD.MOV.U32 R3, RZ, RZ, R0 ;  /* 0x000000ffff038224 */ /* 0x000fe800078e0000 */
[----:B------:R-:W-:Y:S02]  /*60a0*/  IMAD R31, R3, R28, R31 ;  /* 0x0000001c031f7224 */ /* 0x000fe400078e021f */
[----:B------:R-:W-:Y:S07]  /*60b0*/  IMAD R29, R5, R24, R29 ;  /* 0x00000018051d7224 */ /* 0x000fee00078e021d */
.L_x_96:
[----:B-1----:R-:W-:Y:S01]  /*60c0*/  @!P1 ISETP.NE.AND P0, PT, R10, 0x1, PT ;  /* 0x000000010a00980c */ /* 0x002fe20003f05270 */
[----:B------:R-:W-:Y:S01]  /*60d0*/  @!P1 IMAD.HI.U32 R0, R31, R12, RZ ;  /* 0x0000000c1f009227 */ /* 0x000fe200078e00ff */
[----:B------:R-:W-:Y:S01]  /*60e0*/  @!P1 ISETP.NE.AND P2, PT, R9, 0x1, PT ;  /* 0x000000010900980c */ /* 0x000fe20003f45270 */
[----:B------:R-:W-:Y:S01]  /*60f0*/  ULOP3.LUT UP0, URZ, UR55, 0x1b0, URZ, 0xc0, !UPT ;  /* 0x000001b037ff7892 */ /* 0x000fe2000f80c0ff */
[----:B------:R-:W-:Y:S01]  /*6100*/  R2UR UR41, R18 ;  /* 0x00000000122972ca */ /* 0x000fe200000e0000 */
[----:B------:R-:W-:Y:S01]  /*6110*/  @!P1 IMAD.HI.U32 R3, R29, R11, RZ ;  /* 0x0000000b1d039227 */ /* 0x000fe200078e00ff */
[----:B------:R-:W-:Y:S02]  /*6120*/  @!P1 SHF.R.U32.HI R0, RZ, R13, R0 ;  /* 0x0000000dff009219 */ /* 0x000fe40000011600 */
[----:B------:R-:W-:Y:S02]  /*6130*/  @P4 SHF.R.U32.HI R79, RZ, 0x10, R37 ;  /* 0x00000010ff4f4819 */ /* 0x000fe40000011625 */
[----:B------:R-:W-:Y:S02]  /*6140*/  @!P1 SHF.R.U32.HI R2, RZ, R14, R3 ;  /* 0x0000000eff029219 */ /* 0x000fe40000011603 */
[----:B------:R-:W-:Y:S02]  /*6150*/  @!P1 SEL R3, R31, R0, !P2 ;  /* 0x000000001f039207 */ /* 0x000fe40005000000 */
[----:B------:R-:W-:Y:S03]  /*6160*/  @!P1 SEL R2, R29, R2, !P0 ;  /* 0x000000021d029207 */ /* 0x000fe60004000000 */
[----:B------:R-:W-:Y:S02]  /*6170*/  USHF.L.U32 UR41, UR41, 0x6, URZ ;  /* 0x0000000629297899 */ /* 0x000fe400080006ff */
[----:B------:R-:W-:Y:S02]  /*6180*/  @!P1 IMAD.IADD R0, R2, 0x1, -R3 ;  /* 0x0000000102009824 */ /* 0x000fe400078e0a03 */
[----:B------:R-:W-:Y:S02]  /*6190*/  @!P1 IMAD.IADD R2, R3, 0x1, -R2 ;  /* 0x0000000103029824 */ /* 0x000fe400078e0a02 */
[----:B------:R-:W-:Y:S02]  /*61a0*/  @!P1 IMAD R31, R0, R9, R31 ;  /* 0x00000009001f9224 */ /* 0x000fe400078e021f */
[----:B------:R-:W-:Y:S01]  /*61b0*/  @!P1 IMAD R29, R2, R10, R29 ;  /* 0x0000000a021d9224 */ /* 0x000fe200078e021d */
[----:B------:R-:W-:Y:S06]  /*61c0*/  BRA.U !UP0, `(.L_x_97) ;  /* 0x00000001087c7547 */ /* 0x000fec000b800000 */
[----:B------:R-:W1:Y:S01]  /*61d0*/  LDCU.64 UR8, c[0x4][0x80] ;  /* 0x01001000ff0877ac */ /* 0x000e620008000a00 */
[----:B------:R-:W-:Y:S01]  /*61e0*/  MOV R2, 0x0 ;  /* 0x0000000000027802 */ /* 0x000fe20000000f00 */
[----:B------:R-:W-:Y:S02]  /*61f0*/  HFMA2 R12, -RZ, RZ, 0, 5.9604644775390625e-08 ;  /* 0x00000001ff0c7431 */ /* 0x000fe400000001ff */
[----:B------:R-:W-:Y:S01]  /*6200*/  IMAD.MOV.U32 R8, RZ, RZ, 0x70 ;  /* 0x00000070ff087424 */ /* 0x000fe200078e00ff */
[----:B------:R2:W3:Y:S01]  /*6210*/  LDC.64 R14, c[0x4][R2] ;  /* 0x01000000020e7b82 */ /* 0x0004e20000000a00 */
[----:B------:R-:W4:Y:S01]  /*6220*/  LDCU.64 UR6, c[0x4][0x88] ;  /* 0x01001100ff0677ac */ /* 0x000f220008000a00 */
[----:B------:R-:W-:Y:S01]  /*6230*/  IMAD.MOV.U32 R13, RZ, RZ, RZ ;  /* 0x000000ffff0d7224 */ /* 0x000fe200078e00ff */
[----:B------:R-:W2:Y:S01]  /*6240*/  LDCU.64 UR4, c[0x4][0x8] ;  /* 0x01000100ff0477ac */ /* 0x000ea20008000a00 */
[----:B-1----:R-:W-:Y:S01]  /*6250*/  MOV R5, UR9 ;  /* 0x0000000900057c02 */ /* 0x002fe20008000f00 */
[----:B------:R-:W-:Y:S01]  /*6260*/  IMAD.U32 R4, RZ, RZ, UR8 ;  /* 0x00000008ff047e24 */ /* 0x000fe2000f8e00ff */
[----:B----4-:R-:W-:Y:S01]  /*6270*/  MOV R7, UR7 ;  /* 0x0000000700077c02 */ /* 0x010fe20008000f00 */
[----:B------:R-:W-:Y:S01]  /*6280*/  IMAD.U32 R6, RZ, RZ, UR6 ;  /* 0x00000006ff067e24 */ /* 0x000fe2000f8e00ff */
[----:B--2---:R-:W-:Y:S01]  /*6290*/  MOV R11, UR5 ;  /* 0x00000005000b7c02 */ /* 0x004fe20008000f00 */
[----:B------:R-:W-:Y:S02]  /*62a0*/  IMAD.U32 R10, RZ, RZ, UR4 ;  /* 0x00000004ff0a7e24 */ /* 0x000fe4000f8e00ff */
[----:B------:R-:W-:Y:S07]  /*62b0*/  LEPC R20, `(.L_x_98) ;  /* 0x000000001014794e */ /* 0x000fee0000000000 */
[----:B---3-5:R-:W-:Y:S05]  /*62c0*/  CALL.ABS.NOINC R14 ;  /* 0x000000000e007343 */ /* 0x028fea0003c00000 */
.L_x_98:
[----:B------:R-:W1:Y:S01]  /*62d0*/  LDCU.64 UR8, c[0x4][0x80] ;  /* 0x01001000ff0877ac */ /* 0x000e620008000a00 */
[----:B------:R-:W2:Y:S01]  /*62e0*/  LDC.64 R2, c[0x4][R2] ;  /* 0x0100000002027b82 */ /* 0x000ea20000000a00 */
[----:B------:R-:W-:Y:S02]  /*62f0*/  HFMA2 R12, -RZ, RZ, 0, 5.9604644775390625e-08 ;  /* 0x00000001ff0c7431 */ /* 0x000fe400000001ff */
[----:B------:R-:W-:Y:S02]  /*6300*/  IMAD.MOV.U32 R8, RZ, RZ, 0x70 ;  /* 0x00000070ff087424 */ /* 0x000fe400078e00ff */
[----:B------:R-:W-:Y:S01]  /*6310*/  IMAD.MOV.U32 R13, RZ, RZ, RZ ;  /* 0x000000ffff0d7224 */ /* 0x000fe200078e00ff */
[----:B------:R-:W3:Y:S01]  /*6320*/  LDCU.64 UR6, c[0x4][0x88] ;  /* 0x01001100ff0677ac */ /* 0x000ee20008000a00 */
[----:B------:R-:W4:Y:S01]  /*6330*/  LDCU.64 UR4, c[0x4][0x8] ;  /* 0x01000100ff0477ac */ /* 0x000f220008000a00 */
[----:B-1----:R-:W-:Y:S02]  /*6340*/  MOV R4, UR8 ;  /* 0x0000000800047c02 */ /* 0x002fe40008000f00 */
[----:B------:R-:W-:Y:S02]  /*6350*/  MOV R5, UR9 ;  /* 0x0000000900057c02 */ /* 0x000fe40008000f00 */
[----:B---3--:R-:W-:Y:S01]  /*6360*/  MOV R7, UR7 ;  /* 0x0000000700077c02 */ /* 0x008fe20008000f00 */
[----:B------:R-:W-:Y:S01]  /*6370*/  IMAD.U32 R6, RZ, RZ, UR6 ;  /* 0x00000006ff067e24 */ /* 0x000fe2000f8e00ff */
[----:B----4-:R-:W-:Y:S01]  /*6380*/  MOV R11, UR5 ;  /* 0x00000005000b7c02 */ /* 0x010fe20008000f00 */
[----:B------:R-:W-:Y:S02]  /*6390*/  IMAD.U32 R10, RZ, RZ, UR4 ;  /* 0x00000004ff0a7e24 */ /* 0x000fe4000f8e00ff */
[----:B------:R-:W-:Y:S07]  /*63a0*/  LEPC R20, `(.L_x_97) ;  /* 0x000000001014794e */ /* 0x000fee0000000000 */
[----:B--2---:R-:W-:Y:S05]  /*63b0*/  CALL.ABS.NOINC R2 ;  /* 0x0000000002007343 */ /* 0x004fea0003c00000 */
.L_x_97:
[----:B------:R-:W-:Y:S01]  /*63c0*/  ISETP.NE.U32.AND P3, PT, R54, RZ, PT ;  /* 0x000000ff3600720c */ /* 0x000fe20003f65070 */
[----:B------:R-:W-:Y:S01]  /*63d0*/  UISETP.NE.U32.AND UP0, UPT, UR46, URZ, UPT ;  /* 0x000000ff2e00728c */ /* 0x000fe2000bf05070 */
[----:B------:R-:W-:Y:S02]  /*63e0*/  ISETP.NE.AND P6, PT, R78, RZ, PT ;  /* 0x000000ff4e00720c */ /* 0x000fe40003fc5270 */
[----:B------:R-:W-:Y:S01]  /*63f0*/  ISETP.NE.AND.EX P3, PT, R55, RZ, PT, P3 ;  /* 0x000000ff3700720c */ /* 0x000fe20003f65330 */
[----:B------:R-:W-:Y:S01]  /*6400*/  UISETP.NE.AND.EX UP0, UPT, UR47, URZ, UPT, UP0 ;  /* 0x000000ff2f00728c */ /* 0x000fe2000bf05300 */
[----:B------:R-:W-:Y:S02]  /*6410*/  ISETP.NE.U32.AND P1, PT, RZ, UR36, PT ;  /* 0x00000024ff007c0c */ /* 0x000fe4000bf25070 */
[----:B------:R-:W-:Y:S02]  /*6420*/  PLOP3.LUT P0, PT, PT, PT, PT, 0x8, 0x80 ;  /* 0x000000000080781c */ /* 0x000fe40003f0e170 */
[----:B------:R-:W-:Y:S05]  /*6430*/  ISETP.NE.AND.EX P1, PT, RZ, UR37, PT, P1 ;  /* 0x00000025ff007c0c */ /* 0x000fea000bf25310 */
[----:B------:R-:W-:Y:S02]  /*6440*/  @P6 PLOP3.LUT P0, PT, P3, PT, PT, 0x80, 0x8 ;  /* 0x000000000008681c */ /* 0x000fe40001f0f070 */
[----:B------:R-:W-:Y:S11]  /*6450*/  @!P3 BRA `(.L_x_99) ;  /* 0x00000000002cb947 */ /* 0x000ff60003800000 */
[----:B------:R-:W-:Y:S01]  /*6460*/  ISETP.NE.U32.AND P2, PT, R52, RZ, PT ;  /* 0x000000ff3400720c */ /* 0x000fe20003f45070 */
[----:B------:R-:W-:Y:S03]  /*6470*/  IMAD.MOV.U32 R63, RZ, RZ, 0x1 ;  /* 0x00000001ff3f7424 */ /* 0x000fe600078e00ff */
[----:B------:R-:W-:Y:S11]  /*6480*/  ISETP.NE.AND.EX P2, PT, R53, RZ, PT, P2 ;  /* 0x000000ff3500720c */ /* 0x000ff60003f45320 */
[----:B------:R-:W-:Y:S02]  /*6490*/  @!UPT UIADD3 URZ, UPT, UPT, URZ, URZ, URZ ;  /* 0x000000fffffff290 */ /* 0x000fe4000fffe0ff */
[----:B------:R-:W1:Y:S01]  /*64a0*/  @P2 LDC.64 R2, c[0x0][0x888] ;  /* 0x00022200ff022b82 */ /* 0x000e620000000a00 */
[----:B------:R-:W-:Y:S04]  /*64b0*/  @P2 IMAD R0, R19, R54, RZ ;  /* 0x0000003613002224 */ /* 0x000fe800078e02ff */
[----:B-1----:R-:W-:Y:S04]  /*64c0*/  @P2 IMAD.WIDE R2, R0, 0x4, R2 ;  /* 0x0000000400022825 */ /* 0x002fe800078e0202 */
[----:B------:R-:W-:Y:S01]  /*64d0*/  HFMA2 R0, -RZ, RZ, 0, 5.9604644775390625e-08 ;  /* 0x00000001ff007431 */ /* 0x000fe200000001ff */
[----:B-----5:R1:W5:Y:S04]  /*64e0*/  @P2 LDG.E R35, desc[UR50][R2.64] ;  /* 0x0000003202232981 */ /* 0x020368000c1e1900 */
[----:B------:R-:W-:Y:S01]  /*64f0*/  @!P2 PRMT R63, R0, 0x7610, R63 ;  /* 0x00007610003fa816 */ /* 0x000fe2000000003f */
[----:B-1----:R-:W2:Y:S06]  /*6500*/  @!P2 LDC R35, c[0x0][0x880] ;  /* 0x00022000ff23ab82 */ /* 0x002eac0000000800 */
.L_x_99:
[----:B------:R-:W-:Y:S05]  /*6510*/  BRA.U !UP0, `(.L_x_100) ;  /* 0x0000000108207547 */ /* 0x000fea000b800000 */
[----:B------:R-:W-:Y:S04]  /*6520*/  ISETP.NE.U32.AND P2, PT, RZ, UR38, PT ;  /* 0x00000026ff007c0c */ /* 0x000fe8000bf45070 */
[----:B------:R-:W-:Y:S11]  /*6530*/  ISETP.NE.AND.EX P2, PT, RZ, UR39, PT, P2 ;  /* 0x00000027ff007c0c */ /* 0x000ff6000bf45320 */
[----:B------:R-:W-:Y:S02]  /*6540*/  @!UPT UIADD3 URZ, UPT, UPT, URZ, URZ, URZ ;  /* 0x000000fffffff290 */ /* 0x000fe4000fffe0ff */
[----:B------:R-:W1:Y:S01]  /*6550*/  @P2 LDC.64 R2, c[0x0][0x8a8] ;  /* 0x00022a00ff022b82 */ /* 0x000e620000000a00 */
[----:B------:R-:W-:Y:S04]  /*6560*/  @P2 IMAD R5, R19, UR46, RZ ;  /* 0x0000002e13052c24 */ /* 0x000fe8000f8e02ff */
[----:B-1----:R-:W-:Y:S05]  /*6570*/  @P2 IMAD.WIDE R2, R5, 0x4, R2 ;  /* 0x0000000405022825 */ /* 0x002fea00078e0202 */
[----:B-----5:R1:W5:Y:S02]  /*6580*/  @P2 LDG.E R33, desc[UR50][R2.64] ;  /* 0x0000003202212981 */ /* 0x020364000c1e1900 */
[----:B-1----:R-:W3:Y:S02]  /*6590*/  @!P2 LDC R33, c[0x0][0x8a0] ;  /* 0x00022800ff21ab82 */ /* 0x002ee40000000800 */
.L_x_100:
[----:B--2--5:R-:W-:Y:S01]  /*65a0*/  FSETP.NEU.AND P2, PT, R35, RZ, PT ;  /* 0x000000ff2300720b */ /* 0x024fe20003f4d000 */
[----:B------:R-:W-:Y:S01]  /*65b0*/  IMAD.SHL.U32 R88, R45, 0x40, RZ ;  /* 0x000000402d587824 */ /* 0x000fe200078e00ff */
[----:B------:R-:W-:Y:S01]  /*65c0*/  SEL R5, RZ, 0xffffffff, P1 ;  /* 0xffffffffff057807 */ /* 0x000fe20000800000 */
[----:B------:R-:W-:Y:S01]  /*65d0*/  BSSY B1, `(.L_x_101) ;  /* 0x0000045000017945 */ /* 0x000fe20003800000 */
[----:B------:R-:W-:Y:S01]  /*65e0*/  @P6 LOP3.LUT P1, RZ, R63, 0xff, RZ, 0xc0, !PT ;  /* 0x000000ff3fff6812 */ /* 0x000fe2000782c0ff */
[----:B------:R-:W-:Y:S01]  /*65f0*/  IMAD.HI.U32 R9, R88, R61, RZ ;  /* 0x0000003d58097227 */ /* 0x000fe200078e00ff */
[----:B------:R-:W-:Y:S02]  /*6600*/  @P6 SEL R2, RZ, 0xffffffff, P2 ;  /* 0xffffffffff026807 */ /* 0x000fe40001000000 */
[----:B------:R-:W-:Y:S01]  /*6610*/  LOP3.LUT R39, R74, 0x1, RZ, 0x3c, !PT ;  /* 0x000000014a277812 */ /* 0x000fe200078e3cff */
[----:B------:R-:W-:Y:S01]  /*6620*/  IMAD.MOV.U32 R85, RZ, RZ, 0x1 ;  /* 0x00000001ff557424 */ /* 0x000fe200078e00ff */
[----:B------:R-:W-:Y:S01]  /*6630*/  @P0 SEL R2, R5, R2, !P1 ;  /* 0x0000000205020207 */ /* 0x000fe20004800000 */
[----:B------:R-:W-:Y:S01]  /*6640*/  IMAD.IADD R34, R32, 0x1, R17 ;  /* 0x0000000120227824 */ /* 0x000fe200078e0211 */
[----:B------:R-:W-:Y:S01]  /*6650*/  ISETP.NE.AND P0, PT, R60, 0x1, PT ;  /* 0x000000013c00780c */ /* 0x000fe20003f05270 */
[----:B------:R-:W-:Y:S01]  /*6660*/  IMAD.U32 R86, RZ, RZ, UR58 ;  /* 0x0000003aff567e24 */ /* 0x000fe2000f8e00ff */
[----:B------:R-:W-:Y:S02]  /*6670*/  @P6 LOP3.LUT R2, R2, 0x1, RZ, 0xc0, !PT ;  /* 0x0000000102026812 */ /* 0x000fe400078ec0ff */
[----:B------:R-:W-:Y:S02]  /*6680*/  CS2R R50, SRZ ;  /* 0x0000000000327805 */ /* 0x000fe4000001ff00 */
[----:B------:R-:W-:Y:S02]  /*6690*/  SHF.R.U32.HI R9, RZ, R58, R9 ;  /* 0x0000003aff097219 */ /* 0x000fe40000011609 */
[----:B------:R-:W-:Y:S02]  /*66a0*/  CS2R R48, SRZ ;  /* 0x0000000000307805 */ /* 0x000fe4000001ff00 */
[----:B------:R-:W-:Y:S01]  /*66b0*/  ISETP.NE.U32.OR P4, PT, R2, 0x1, !P6 ;  /* 0x000000010200780c */ /* 0x000fe20007785470 */
[----:B------:R-:W-:Y:S01]  /*66c0*/  IMAD.U32 R2, RZ, RZ, UR58 ;  /* 0x0000003aff027e24 */ /* 0x000fe2000f8e00ff */
[----:B------:R-:W-:Y:S02]  /*66d0*/  SEL R82, R88, R9, !P0 ;  /* 0x0000000958527207 */ /* 0x000fe40004000000 */
[----:B------:R-:W-:Y:S02]  /*66e0*/  CS2R R42, SRZ ;  /* 0x00000000002a7805 */ /* 0x000fe4000001ff00 */
[----:B------:R-:W-:Y:S02]  /*66f0*/  ISETP.NE.AND P0, PT, R59, 0x1, PT ;  /* 0x000000013b00780c */ /* 0x000fe40003f05270 */
[----:B------:R-:W-:Y:S02]  /*6700*/  CS2R R40, SRZ ;  /* 0x0000000000287805 */ /* 0x000fe4000001ff00 */
[----:B------:R-:W-:Y:S01]  /*6710*/  LEA R0, R2, UR52, 0x3 ;  /* 0x0000003402007c11 */ /* 0x000fe2000f8e18ff */
[----:B------:R-:W-:Y:S01]  /*6720*/  IMAD.HI.U32 R83, R82, UR48, RZ ;  /* 0x0000003052537c27 */ /* 0x000fe2000f8e00ff */
[----:B------:R-:W-:Y:S02]  /*6730*/  LEA R84, R30, UR52, 0x3 ;  /* 0x000000341e547c11 */ /* 0x000fe4000f8e18ff */
[----:B------:R-:W-:Y:S02]  /*6740*/  SHF.L.U32 R3, R73, 0x1f, RZ ;  /* 0x0000001f49037819 */ /* 0x000fe400000006ff */
[----:B------:R-:W-:Y:S02]  /*6750*/  SHF.R.U32.HI R83, RZ, UR49, R83 ;  /* 0x00000031ff537c19 */ /* 0x000fe40008011653 */
[----:B------:R-:W-:Y:S02]  /*6760*/  @P4 SHF.L.U32 R7, R39, 0x1f, RZ ;  /* 0x0000001f27074819 */ /* 0x000fe400000006ff */
[----:B------:R-:W-:Y:S02]  /*6770*/  SEL R83, R82, R83, !P0 ;  /* 0x0000005352537207 */ /* 0x000fe40004000000 */
[----:B------:R-:W1:Y:S01]  /*6780*/  @P4 SYNCS.PHASECHK.TRANS64.TRYWAIT P1, [R0+URZ+0x1a0], R7 ;  /* 0x0001a007000045a7 */ /* 0x000e6200080211ff */
[----:B------:R-:W-:Y:S02]  /*6790*/  SEL R2, RZ, 0xffffffff, P2 ;  /* 0xffffffffff027807 */ /* 0x000fe40001000000 */
[----:B------:R-:W-:Y:S01]  /*67a0*/  LOP3.LUT P2, R89, R63, 0xff, RZ, 0xc0, !PT ;  /* 0x000000ff3f597812 */ /* 0x000fe2000784c0ff */
[----:B------:R-:W-:Y:S01]  /*67b0*/  IMAD.MOV R4, RZ, RZ, -R83 ;  /* 0x000000ffff047224 */ /* 0x000fe200078e0a53 */
[----:B------:R-:W-:Y:S02]  /*67c0*/  P2R R90, PR, RZ, 0x10 ;  /* 0x00000010ff5a7803 */ /* 0x000fe40000000000 */
[----:B------:R-:W-:Y:S01]  /*67d0*/  @P3 SEL R2, R5, R2, !P2 ;  /* 0x0000000205023207 */ /* 0x000fe20005000000 */
[--C-:B------:R-:W-:Y:S02]  /*67e0*/  IMAD.MOV R5, RZ, RZ, -R82.reuse ;  /* 0x000000ffff057224 */ /* 0x100fe400078e0a52 */
[----:B------:R-:W-:Y:S01]  /*67f0*/  IMAD R82, R59, R4, R82 ;  /* 0x000000043b527224 */ /* 0x000fe200078e0252 */
[----:B------:R-:W-:Y:S01]  /*6800*/  LOP3.LUT R2, R2, 0x1, RZ, 0xc0, !PT ;  /* 0x0000000102027812 */ /* 0x000fe200078ec0ff */
[----:B------:R-:W-:Y:S03]  /*6810*/  IMAD R88, R60, R5, R88 ;  /* 0x000000053c587224 */ /* 0x000fe600078e0258 */
[----:B------:R-:W-:Y:S01]  /*6820*/  ISETP.NE.U32.AND P2, PT, R2, 0x1, PT ;  /* 0x000000010200780c */ /* 0x000fe20003f45070 */
[----:B------:R2:W4:Y:S03]  /*6830*/  SYNCS.PHASECHK.TRANS64.TRYWAIT P0, [R84+URZ+0x1f0], R3 ;  /* 0x0001f003540075a7 */ /* 0x00052600080011ff */
[----:B------:R-:W-:Y:S02]  /*6840*/  P2R R87, PR, RZ, 0x4 ;  /* 0x00000004ff577803 */ /* 0x000fe40000000000 */
[----:B-1----:R-:W-:Y:S01]  /*6850*/  @P4 SEL R85, RZ, 0x1, !P1 ;  /* 0x00000001ff554807 */ /* 0x002fe20004800000 */
[----:B--2---:R-:W-:Y:S06]  /*6860*/  @!P4 BRA `(.L_x_102) ;  /* 0x00000000006cc947 */ /* 0x004fec0003800000 */
[----:B------:R-:W-:Y:S01]  /*6870*/  HFMA2 R43, -RZ, RZ, 0, 0 ;  /* 0x00000000ff2b7431 */ /* 0x000fe200000001ff */
[----:B------:R-:W-:Y:S01]  /*6880*/  ISETP.NE.AND P1, PT, R85, RZ, PT ;  /* 0x000000ff5500720c */ /* 0x000fe20003f25270 */
[----:B------:R-:W-:Y:S01]  /*6890*/  IMAD.U32 R2, RZ, RZ, UR58 ;  /* 0x0000003aff027e24 */ /* 0x000fe2000f8e00ff */
[----:B------:R-:W-:Y:S11]  /*68a0*/  BSSY B0, `(.L_x_103) ;  /* 0x0000005000007945 */ /* 0x000ff60003800000 */
[----:B------:R-:W-:Y:S05]  /*68b0*/  @P1 BRA `(.L_x_104) ;  /* 0x00000000000c1947 */ /* 0x000fea0003800000 */
[----:B------:R-:W-:Y:S04]  /*68c0*/  SHF.L.U32 R5, R39, 0x1f, RZ ;  /* 0x0000001f27057819 */ /* 0x000fe800000006ff */
[----:B------:R-:W1:Y:S02]  /*68d0*/  SYNCS.PHASECHK.TRANS64.TRYWAIT P1, [R0+URZ+0x1a0], R5 ;  /* 0x0001a005000075a7 */ /* 0x000e6400080211ff */
[----:B-1----:R-:W-:Y:S05]  /*68e0*/  @!P1 BRA `(.L_x_105) ;  /* 0x0000002400609947 */ /* 0x002fea0003800000 */
.L_x_104:
[----:B------:R-:W-:Y:S05]  /*68f0*/  BSYNC B0 ;  /* 0x0000000000007941 */ /* 0x000fea0003800000 */
.L_x_103:
[----:B------:R-:W-:Y:S01]  /*6900*/  ISETP.NE.AND P1, PT, R87, RZ, PT ;  /* 0x000000ff5700720c */ /* 0x000fe20003f25270 */
[----:B------:R-:W-:Y:S01]  /*6910*/  IMAD.MOV.U32 R42, RZ, RZ, RZ ;  /* 0x000000ffff2a7224 */ /* 0x000fe200078e00ff */
[----:B------:R-:W-:Y:S02]  /*6920*/  CS2R R40, SRZ ;  /* 0x0000000000287805 */ /* 0x000fe4000001ff00 */
[----:B------:R-:W-:Y:S02]  /*6930*/  CS2R R50, SRZ ;  /* 0x0000000000327805 */ /* 0x000fe4000001ff00 */
[----:B------:R-:W-:Y:S07]  /*6940*/  CS2R R48, SRZ ;  /* 0x0000000000307805 */ /* 0x000fee000001ff00 */
[----:B-1----:R-:W-:Y:S01]  /*6950*/  @P1 IMAD R0, R2, 0x800, R75 ;  /* 0x0000080002001824 */ /* 0x002fe200078e024b */
[----:B------:R-:W-:Y:S05]  /*6960*/  @P1 WARPSYNC.ALL ;  /* 0x0000000000001948 */ /* 0x000fea0003800000 */
[----:B------:R-:W-:Y:S01]  /*6970*/  @P1 LEA R5, R0, UR52, 0x1 ;  /* 0x0000003400051c11 */ /* 0x000fe2000f8e08ff */
[----:B------:R-:W-:Y:S04]  /*6980*/  UIADD3 UR4, UPT, UPT, UR58, 0x1, URZ ;  /* 0x000000013a047890 */ /* 0x000fe8000fffe0ff */
[----:B------:R1:W2:Y:S01]  /*6990*/  @P1 LDSM.16.M88.4 R40, [R5+0x400] ;  /* 0x000400000528183b */ /* 0x0002a20000000200 */
[----:B------:R-:W-:Y:S01]  /*69a0*/  @P1 IMAD R0, R80, 0x2, R5 ;  /* 0x0000000250001824 */ /* 0x000fe200078e0205 */
[----:B------:R-:W-:Y:S04]  /*69b0*/  UISETP.NE.AND UP0, UPT, UR4, 0x3, UPT ;  /* 0x000000030400788c */ /* 0x000fe8000bf05270 */
[----:B------:R1:W1:Y:S01]  /*69c0*/  @P1 LDSM.16.M88.4 R48, [R0+0x400] ;  /* 0x000400000030183b */ /* 0x0002620000000200 */
[----:B------:R-:W-:Y:S01]  /*69d0*/  USEL UR4, UR4, URZ, UP0 ;  /* 0x000000ff04047287 */ /* 0x000fe20008000000 */
[----:B------:R-:W-:Y:S04]  /*69e0*/  PLOP3.LUT P1, PT, PT, PT, UP0, 0x80, 0x8 ;  /* 0x000000000008781c */ /* 0x000fe80003f2f008 */
[----:B------:R-:W-:Y:S01]  /*69f0*/  SEL R2, RZ, 0x1, P1 ;  /* 0x00000001ff027807 */ /* 0x000fe20000800000 */
[----:B------:R-:W-:Y:S03]  /*6a00*/  IMAD.U32 R86, RZ, RZ, UR4 ;  /* 0x00000004ff567e24 */ /* 0x000fe6000f8e00ff */
[----:B------:R-:W-:Y:S02]  /*6a10*/  LOP3.LUT R39, R39, R2, RZ, 0x3c, !PT ;  /* 0x0000000227277212 */ /* 0x000fe400078e3cff */
.L_x_102:
[----:B------:R-:W-:Y:S05]  /*6a20*/  BSYNC B1 ;  /* 0x0000000000017941 */ /* 0x000fea0003800000 */
.L_x_101:
[----:B-1----:R-:W-:Y:S04]  /*6a30*/  SHF.R.U32.HI R0, RZ, 0x15, R34 ;  /* 0x00000015ff007819 */ /* 0x002fe80000011622 */
[----:B------:R-:W-:Y:S01]  /*6a40*/  LOP3.LUT P1, RZ, R0, 0x3, R77, 0x48, !PT ;  /* 0x0000000300ff7812 */ /* 0x000fe2000782484d */
[----:B------:R-:W-:Y:S01]  /*6a50*/  @!UPT UIADD3 URZ, UPT, UPT, URZ, URZ, URZ ;  /* 0x000000fffffff290 */ /* 0x000fe2000fffe0ff */
[----:B----4-:R-:W-:Y:S11]  /*6a60*/  @P0 BRA `(.L_x_106) ;  /* 0x0000000000080947 */ /* 0x010ff60003800000 */
[----:B------:R-:W1:Y:S02]  /*6a70*/  SYNCS.PHASECHK.TRANS64.TRYWAIT P0, [R84+URZ+0x1f0], R3 ;  /* 0x0001f003540075a7 */ /* 0x000e6400080011ff */
[----:B-1----:R-:W-:Y:S05]  /*6a80*/  @!P0 BRA `(.L_x_107) ;  /* 0x00000024000c8947 */ /* 0x002fea0003800000 */
.L_x_106:
[----:B------:R-:W-:Y:S05]  /*6a90*/  @!P1 BRA `(.L_x_108) ;  /* 0x0000000000409947 */ /* 0x000fea0003800000 */
[----:B------:R-:W4:Y:S01]  /*6aa0*/  LDCU.64 UR8, c[0x4][0x70] ;  /* 0x01000e00ff0877ac */ /* 0x000f220008000a00 */
[----:B-1----:R-:W-:Y:S01]  /*6ab0*/  MOV R3, 0x0 ;  /* 0x0000000000037802 */ /* 0x002fe20000000f00 */
[----:B------:R-:W-:Y:S02]  /*6ac0*/  HFMA2 R12, -RZ, RZ, 0, 5.9604644775390625e-08 ;  /* 0x00000001ff0c7431 */ /* 0x000fe400000001ff */
[----:B------:R-:W-:Y:S02]  /*6ad0*/  IMAD.MOV.U32 R8, RZ, RZ, 0x192 ;  /* 0x00000192ff087424 */ /* 0x000fe400078e00ff */
[----:B------:R-:W-:Y:S01]  /*6ae0*/  IMAD.MOV.U32 R13, RZ, RZ, RZ ;  /* 0x000000ffff0d7224 */ /* 0x000fe200078e00ff */
[----:B------:R-:W1:Y:S01]  /*6af0*/  LDCU.64 UR6, c[0x4][0x78] ;  /* 0x01000f00ff0677ac */ /* 0x000e620008000a00 */
[----:B------:R-:W2:Y:S01]  /*6b00*/  LDC.64 R2, c[0x4][R3] ;  /* 0x0100000003027b82 */ /* 0x000ea20000000a00 */
[----:B------:R-:W5:Y:S01]  /*6b10*/  LDCU.64 UR4, c[0x4][0x10] ;  /* 0x01000200ff0477ac */ /* 0x000f620008000a00 */
[----:B----4-:R-:W-:Y:S01]  /*6b20*/  MOV R5, UR9 ;  /* 0x0000000900057c02 */ /* 0x010fe20008000f00 */
[----:B------:R-:W-:Y:S01]  /*6b30*/  IMAD.U32 R4, RZ, RZ, UR8 ;  /* 0x00000008ff047e24 */ /* 0x000fe2000f8e00ff */
[----:B-1----:R-:W-:Y:S01]  /*6b40*/  MOV R7, UR7 ;  /* 0x0000000700077c02 */ /* 0x002fe20008000f00 */
[----:B------:R-:W-:Y:S01]  /*6b50*/  IMAD.U32 R6, RZ, RZ, UR6 ;  /* 0x00000006ff067e24 */ /* 0x000fe2000f8e00ff */
[----:B-----5:R-:W-:Y:S01]  /*6b60*/  MOV R11, UR5 ;  /* 0x00000005000b7c02 */ /* 0x020fe20008000f00 */
[----:B------:R-:W-:Y:S02]  /*6b70*/  IMAD.U32 R10, RZ, RZ, UR4 ;  /* 0x00000004ff0a7e24 */ /* 0x000fe4000f8e00ff */
[----:B------:R-:W-:Y:S07]  /*6b80*/  LEPC R20, `(.L_x_108) ;  /* 0x000000001014794e */ /* 0x000fee0000000000 */
[----:B--23--:R-:W-:Y:S05]  /*6b90*/  CALL.ABS.NOINC R2 ;  /* 0x0000000002007343 */ /* 0x00cfea0003c00000 */
.L_x_108:
[----:B------:R-:W-:Y:S05]  /*6ba0*/  WARPSYNC.ALL ;  /* 0x0000000000007948 */ /* 0x000fea0003800000 */
[----:B------:R-:W-:Y:S01]  /*6bb0*/  R2UR UR4, R34 ;  /* 0x00000000220472ca */ /* 0x000fe200000e0000 */
[--C-:B--2---:R-:W-:Y:S01]  /*6bc0*/  HADD2.F32 R20, -RZ, R40.reuse.H0_H0 ;  /* 0x20000028ff147230 */ /* 0x104fe20000004100 */
[----:B------:R-:W-:Y:S01]  /*6bd0*/  MOV R70, UR58 ;  /* 0x0000003a00467c02 */ /* 0x000fe20008000f00 */
[----:B------:R-:W-:Y:S01]  /*6be0*/  HADD2.F32 R21, -RZ, R40.H1_H1 ;  /* 0x30000028ff157230 */ /* 0x000fe20000004100 */
[----:B------:R-:W-:Y:S01]  /*6bf0*/  SHF.L.U32 R91, R80, 0x1, RZ ;  /* 0x00000001505b7819 */ /* 0x000fe200000006ff */
[----:B------:R-:W-:Y:S01]  /*6c00*/  HADD2.F32 R36, -RZ, R41.H1_H1 ;  /* 0x30000029ff247230 */ /* 0x000fe20000004100 */
[----:B------:R-:W-:Y:S01]  /*6c10*/  LEA R92, R70, R75, 0xb ;  /* 0x0000004b465c7211 */ /* 0x000fe200078e58ff */
[----:B------:R-:W-:Y:S01]  /*6c20*/  HADD2.F32 R37, -RZ, R48.H0_H0 ;  /* 0x20000030ff257230 */ /* 0x000fe20000004100 */
[----:B------:R-:W-:Y:S01]  /*6c30*/  ISETP.NE.AND P0, PT, R76, RZ, PT ;  /* 0x000000ff4c00720c */ /* 0x000fe20003f05270 */
[----:B------:R-:W-:Y:S01]  /*6c40*/  HADD2.F32 R38, -RZ, R51.H1_H1 ;  /* 0x30000033ff267230 */ /* 0x000fe20000004100 */
[----:B------:R-:W-:Y:S01]  /*6c50*/  LEA R93, R92, UR52, 0x1 ;  /* 0x000000345c5d7c11 */ /* 0x000fe2000f8e08ff */
[----:B------:R-:W-:Y:S02]  /*6c60*/  BSSY.RECONVERGENT B0, `(.L_x_109) ;  /* 0x0000049000007945 */ /* 0x000fe40003800200 */
[----:B------:R-:W3:Y:S01]  /*6c70*/  LDTM.16dp256bit.x4 R4, tmem[UR4] ;  /* 0x00000004000479ee */ /* 0x000ee20008120000 */
[----:B------:R-:W-:Y:S01]  /*6c80*/  IADD3 R92, PT, PT, R91, 0x400, R93 ;  /* 0x000004005b5c7810 */ /* 0x000fe20007ffe05d */
[C---:B---3--:R-:W-:Y:S01]  /*6c90*/  FMUL R0, R33.reuse, R4 ;  /* 0x0000000421007220 */ /* 0x048fe20000400000 */
[C---:B------:R-:W-:Y:S01]  /*6ca0*/  FMUL R2, R33.reuse, R5 ;  /* 0x0000000521027220 */ /* 0x040fe20000400000 */
[C---:B-1----:R-:W-:Y:S01]  /*6cb0*/  FMUL R3, R33.reuse, R6 ;  /* 0x0000000621037220 */ /* 0x042fe20000400000 */
[----:B------:R-:W-:Y:S01]  /*6cc0*/  FMUL R7, R33, R7 ;  /* 0x0000000721077220 */ /* 0x000fe20000400000 */
[C---:B------:R-:W-:Y:S01]  /*6cd0*/  FFMA R0, R35.reuse, R20, R0 ;  /* 0x0000001423007223 */ /* 0x040fe20000000000 */
[----:B------:R-:W-:Y:S02]  /*6ce0*/  HADD2.F32 R20, -RZ, R41.H0_H0 ;  /* 0x20000029ff147230 */ /* 0x000fe40000004100 */
[----:B------:R-:W-:Y:S01]  /*6cf0*/  FFMA R2, R35, R21, R2 ;  /* 0x0000001523027223 */ /* 0x000fe20000000002 */
[C---:B------:R-:W-:Y:S01]  /*6d00*/  FMUL R4, R33.reuse, R8 ;  /* 0x0000000821047220 */ /* 0x040fe20000400000 */
[----:B------:R-:W-:Y:S01]  /*6d10*/  FMUL R5, R33, R9 ;  /* 0x0000000921057220 */ /* 0x000fe20000400000 */
[--C-:B------:R-:W-:Y:S02]  /*6d20*/  HADD2.F32 R21, -RZ, R43.reuse.H0_H0 ;  /* 0x2000002bff157230 */ /* 0x100fe40000004100 */
[C---:B------:R-:W-:Y:S01]  /*6d30*/  FFMA R3, R35.reuse, R20, R3 ;  /* 0x0000001423037223 */ /* 0x040fe20000000003 */
[--C-:B------:R-:W-:Y:S01]  /*6d40*/  HADD2.F32 R20, -RZ, R42.reuse.H0_H0 ;  /* 0x2000002aff147230 */ /* 0x100fe20000004100 */
[----:B------:R-:W-:Y:S01]  /*6d50*/  F2FP.F16.F32.PACK_AB R44, R2, R0 ;  /* 0x00000000022c723e */ /* 0x000fe200000000ff */
[----:B------:R-:W-:Y:S01]  /*6d60*/  FFMA R7, R35, R36, R7 ;  /* 0x0000002423077223 */ /* 0x000fe20000000007 */
[----:B------:R-:W-:Y:S01]  /*6d70*/  FMUL R6, R33, R10 ;  /* 0x0000000a21067220 */ /* 0x000fe20000400000 */
[----:B------:R-:W-:Y:S02]  /*6d80*/  HADD2.F32 R36, -RZ, R43.H1_H1 ;  /* 0x3000002bff247230 */ /* 0x000fe40000004100 */
[----:B------:R-:W-:Y:S01]  /*6d90*/  FFMA R4, R35, R20, R4 ;  /* 0x0000001423047223 */ /* 0x000fe20000000004 */
[----:B------:R-:W-:Y:S01]  /*6da0*/  HADD2.F32 R20, -RZ, R42.H1_H1 ;  /* 0x3000002aff147230 */ /* 0x000fe20000004100 */
[----:B------:R-:W-:Y:S01]  /*6db0*/  F2FP.F16.F32.PACK_AB R45, R7, R3 ;  /* 0x00000003072d723e */ /* 0x000fe200000000ff */
[C---:B------:R-:W-:Y:S01]  /*6dc0*/  FMUL R11, R33.reuse, R11 ;  /* 0x0000000b210b7220 */ /* 0x040fe20000400000 */
[C---:B------:R-:W-:Y:S01]  /*6dd0*/  FMUL R8, R33.reuse, R12 ;  /* 0x0000000c21087220 */ /* 0x040fe20000400000 */
[----:B------:R-:W-:Y:S01]  /*6de0*/  FMUL R9, R33, R13 ;  /* 0x0000000d21097220 */ /* 0x000fe20000400000 */
[C---:B------:R-:W-:Y:S01]  /*6df0*/  FFMA R5, R35.reuse, R20, R5 ;  /* 0x0000001423057223 */ /* 0x040fe20000000005 */
[----:B------:R-:W-:Y:S02]  /*6e00*/  HADD2.F32 R20, -RZ, R48.H1_H1 ;  /* 0x30000030ff147230 */ /* 0x000fe40000004100 */
[C---:B------:R-:W-:Y:S01]  /*6e10*/  FFMA R6, R35.reuse, R21, R6 ;  /* 0x0000001523067223 */ /* 0x040fe20000000006 */
[C---:B------:R-:W-:Y:S01]  /*6e20*/  FFMA R11, R35.reuse, R36, R11 ;  /* 0x00000024230b7223 */ /* 0x040fe2000000000b */
[C---:B------:R-:W-:Y:S01]  /*6e30*/  FFMA R8, R35.reuse, R37, R8 ;  /* 0x0000002523087223 */ /* 0x040fe20000000008 */
[--C-:B------:R-:W-:Y:S02]  /*6e40*/  HADD2.F32 R21, -RZ, R49.reuse.H0_H0 ;  /* 0x20000031ff157230 */ /* 0x100fe40000004100 */
[----:B------:R-:W-:Y:S01]  /*6e50*/  FFMA R9, R35, R20, R9 ;  /* 0x0000001423097223 */ /* 0x000fe20000000009 */
[C---:B------:R-:W-:Y:S01]  /*6e60*/  FMUL R10, R33.reuse, R14 ;  /* 0x0000000e210a7220 */ /* 0x040fe20000400000 */
[----:B------:R-:W-:Y:S02]  /*6e70*/  HADD2.F32 R20, -RZ, R49.H1_H1 ;  /* 0x30000031ff147230 */ /* 0x000fe40000004100 */
[C---:B------:R-:W-:Y:S01]  /*6e80*/  FMUL R15, R33.reuse, R15 ;  /* 0x0000000f210f7220 */ /* 0x040fe20000400000 */
[----:B------:R-:W-:Y:S01]  /*6e90*/  FMUL R12, R33, R16 ;  /* 0x00000010210c7220 */ /* 0x000fe20000400000 */
[C---:B------:R-:W-:Y:S01]  /*6ea0*/  FFMA R10, R35.reuse, R21, R10 ;  /* 0x00000015230a7223 */ /* 0x040fe2000000000a */
[--C-:B------:R-:W-:Y:S02]  /*6eb0*/  HADD2.F32 R36, -RZ, R50.reuse.H1_H1 ;  /* 0x30000032ff247230 */ /* 0x100fe40000004100 */
[----:B------:R-:W-:Y:S01]  /*6ec0*/  FFMA R15, R35, R20, R15 ;  /* 0x00000014230f7223 */ /* 0x000fe2000000000f */
[----:B------:R-:W-:Y:S02]  /*6ed0*/  HADD2.F32 R20, -RZ, R50.H0_H0 ;  /* 0x20000032ff147230 */ /* 0x000fe40000004100 */
[C---:B------:R-:W-:Y:S01]  /*6ee0*/  FMUL R13, R33.reuse, R17 ;  /* 0x00000011210d7220 */ /* 0x040fe20000400000 */
[----:B------:R-:W-:Y:S02]  /*6ef0*/  HADD2.F32 R21, -RZ, R51.H0_H0 ;  /* 0x20000033ff157230 */ /* 0x000fe40000004100 */
[C---:B------:R-:W-:Y:S01]  /*6f00*/  FMUL R14, R33.reuse, R18 ;  /* 0x00000012210e7220 */ /* 0x040fe20000400000 */
[----:B------:R-:W-:Y:S01]  /*6f10*/  FMUL R19, R33, R19 ;  /* 0x0000001321137220 */ /* 0x000fe20000400000 */
[C---:B------:R-:W-:Y:S01]  /*6f20*/  FFMA R12, R35.reuse, R20, R12 ;  /* 0x00000014230c7223 */ /* 0x040fe2000000000c */
[C---:B------:R-:W-:Y:S01]  /*6f30*/  FFMA R13, R35.reuse, R36, R13 ;  /* 0x00000024230d7223 */ /* 0x040fe2000000000d */
[C---:B------:R-:W-:Y:S01]  /*6f40*/  FFMA R14, R35.reuse, R21, R14 ;  /* 0x00000015230e7223 */ /* 0x040fe2000000000e */
[----:B------:R-:W-:Y:S01]  /*6f50*/  FFMA R19, R35, R38, R19 ;  /* 0x0000002623137223 */ /* 0x000fe20000000013 */
[----:B------:R-:W-:Y:S02]  /*6f60*/  F2FP.F16.F32.PACK_AB R46, R5, R4 ;  /* 0x00000004052e723e */ /* 0x000fe400000000ff */
[----:B------:R-:W-:Y:S02]  /*6f70*/  F2FP.F16.F32.PACK_AB R47, R11, R6 ;  /* 0x000000060b2f723e */ /* 0x000fe400000000ff */
[----:B------:R-:W-:Y:S02]  /*6f80*/  F2FP.F16.F32.PACK_AB R68, R9, R8 ;  /* 0x000000080944723e */ /* 0x000fe400000000ff */
[----:B------:R-:W-:Y:S01]  /*6f90*/  F2FP.F16.F32.PACK_AB R69, R15, R10 ;  /* 0x0000000a0f45723e */ /* 0x000fe200000000ff */
[----:B------:R1:W-:Y:S01]  /*6fa0*/  STSM.16.M88.4 [R93+0x400], R44 ;  /* 0x0004002c5d007844 */ /* 0x0003e20000000200 */
[----:B------:R-:W-:Y:S02]  /*6fb0*/  F2FP.F16.F32.PACK_AB R70, R13, R12 ;  /* 0x0000000c0d46723e */ /* 0x000fe400000000ff */
[----:B------:R-:W-:Y:S05]  /*6fc0*/  F2FP.F16.F32.PACK_AB R71, R19, R14 ;  /* 0x0000000e1347723e */ /* 0x000fea00000000ff */
[----:B------:R1:W-:Y:S01]  /*6fd0*/  STSM.16.M88.4 [R92], R68 ;  /* 0x000000445c007844 */ /* 0x0003e20000000200 */
[----:B------:R-:W-:Y:S01]  /*6fe0*/  @!PT LDS RZ, [RZ] ;  /* 0x00000000fffff984 */ /* 0x000fe20000000800 */
[----:B------:R-:W-:Y:S01]  /*6ff0*/  @!PT LDS RZ, [RZ] ;  /* 0x00000000fffff984 */ /* 0x000fe20000000800 */
[----:B------:R-:W-:Y:S01]  /*7000*/  @!PT LDS RZ, [RZ] ;  /* 0x00000000fffff984 */ /* 0x000fe20000000800 */
[----:B------:R-:W-:Y:S01]  /*7010*/  @!PT LDS RZ, [RZ] ;  /* 0x00000000fffff984 */ /* 0x000fe20000000800 */
[----:B------:R2:W-:Y:S07]  /*7020*/  MEMBAR.ALL.CTA ;  /* 0x0000000000007992 */ /* 0x0005ee0000008000 */
[----:B--2---:R-:W2:Y:S02]  /*7030*/  FENCE.VIEW.ASYNC.S ;  /* 0x00000000000073c6 */ /* 0x004ea40000000000 */
[----:B--2---:R-:W-:Y:S06]  /*7040*/  BAR.SYNC.DEFER_BLOCKING 0x1, 0x80 ;  /* 0x0042000000007b1d */ /* 0x004fec0000010000 */
[----:B------:R-:W-:Y:S05]  /*7050*/  @P0 BRA `(.L_x_110) ;  /* 0x0000000000240947 */ /* 0x000fea0003800000 */
[----:B------:R-:W-:Y:S01]  /*7060*/  R2UR UR42, R88 ;  /* 0x00000000582a72ca */ /* 0x000fe200000e0000 */
[----:B------:R-:W-:Y:S01]  /*7070*/  UIADD3 UR6, UP0, UPT, UR56, 0x680, URZ ;  /* 0x0000068038067890 */ /* 0x000fe2000ff1e0ff */
[----:B------:R-:W-:Y:S01]  /*7080*/  R2UR UR43, R82 ;  /* 0x00000000522b72ca */ /* 0x000fe200000e0000 */
[----:B------:R-:W-:Y:S01]  /*7090*/  ULEA UR4, UR58, UR52, 0xc ;  /* 0x000000343a047291 */ /* 0x000fe2000f8e60ff */
[----:B------:R-:W-:Y:S01]  /*70a0*/  R2UR UR44, R83 ;  /* 0x00000000532c72ca */ /* 0x000fe200000e0000 */
[----:B------:R-:W-:Y:S02]  /*70b0*/  UIADD3.X UR7, UPT, UPT, URZ, UR57, URZ, UP0, !UPT ;  /* 0x00000039ff077290 */ /* 0x000fe400087fe4ff */
[----:B------:R-:W-:Y:S10]  /*70c0*/  UIADD3 UR40, UPT, UPT, UR4, 0x400, URZ ;  /* 0x0000040004287890 */ /* 0x000ff4000fffe0ff */
[----:B------:R2:W-:Y:S02]  /*70d0*/  UTMASTG.4D.IM2COL [UR40], [UR6] ;  /* 0x00000028060073b5 */ /* 0x0005e40008058000 */
[----:B--2---:R0:W-:Y:S02]  /*70e0*/  UTMACMDFLUSH ;  /* 0x00000000000079b7 */ /* 0x0041e40000000000 */
.L_x_110:
[----:B------:R-:W-:Y:S05]  /*70f0*/  BSYNC.RECONVERGENT B0 ;  /* 0x0000000000007941 */ /* 0x000fea0003800200 */
.L_x_109:
[----:B------:R-:W-:Y:S01]  /*7100*/  UIADD3 UR40, UPT, UPT, UR58, 0x1, URZ ;  /* 0x000000013a287890 */ /* 0x000fe2000fffe0ff */
[----:B------:R-:W-:Y:S03]  /*7110*/  BSSY.RECONVERGENT B0, `(.L_x_111) ;  /* 0x0000005000007945 */ /* 0x000fe60003800200 */
[----:B------:R-:W-:Y:S04]  /*7120*/  UISETP.NE.AND UP0, UPT, UR40, 0x3, UPT ;  /* 0x000000032800788c */ /* 0x000fe8000bf05270 */
[----:B------:R-:W-:Y:S01]  /*7130*/  USEL UR42, UR40, URZ, UP0 ;  /* 0x000000ff282a7287 */ /* 0x000fe20008000000 */
[----:B------:R-:W-:Y:S11]  /*7140*/  @P0 BRA `(.L_x_112) ;  /* 0x0000000000040947 */ /* 0x000ff60003800000 */
[----:B------:R-:W-:Y:S04]  /*7150*/  DEPBAR.LE SB0, 0x1 ;  /* 0x000080400000791a */ /* 0x000fe80000000000 */
.L_x_112:
[----:B------:R-:W-:Y:S05]  /*7160*/  BSYNC.RECONVERGENT B0 ;  /* 0x0000000000007941 */ /* 0x000fea0003800200 */
.L_x_111:
[----:B------:R-:W-:Y:S01]  /*7170*/  BAR.SYNC.DEFER_BLOCKING 0x1, 0x80 ;  /* 0x0042000000007b1d */ /* 0x000fe20000010000 */
[----:B------:R-:W-:Y:S01]  /*7180*/  ISETP.NE.AND P1, PT, R90, RZ, PT ;  /* 0x000000ff5a00720c */ /* 0x000fe20003f25270 */
[----:B------:R-:W-:Y:S01]  /*7190*/  UISETP.NE.AND UP0, UPT, UR54, URZ, UPT ;  /* 0x000000ff3600728c */ /* 0x000fe2000bf05270 */
[----:B------:R-:W-:Y:S11]  /*71a0*/  LEA R3, R86, UR52, 0x3 ;  /* 0x0000003456037c11 */ /* 0x000ff6000f8e18ff */
[----:B------:R-:W-:Y:S01]  /*71b0*/  @P1 SHF.L.U32 R4, R39, 0x1f, RZ ;  /* 0x0000001f27041819 */ /* 0x000fe200000006ff */
[----:B------:R-:W-:Y:S06]  /*71c0*/  BRA.U !UP0, `(.L_x_113) ;  /* 0x0000000108287547 */ /* 0x000fec000b800000 */
[----:B------:R-:W2:Y:S01]  /*71d0*/  S2R R0, SR_CgaCtaId ;  /* 0x0000000000007919 */ /* 0x000ea20000008800 */
[----:B------:R-:W-:Y:S05]  /*71e0*/  IMAD.U32 R2, RZ, RZ, UR53 ;  /* 0x00000035ff027e24 */ /* 0x000fea000f8e00ff */
[C---:B------:R-:W-:Y:S01]  /*71f0*/  @P1 LEA R5, R2.reuse, UR52, 0x3 ;  /* 0x0000003402051c11 */ /* 0x040fe2000f8e18ff */
[----:B------:R-:W-:Y:S04]  /*7200*/  VIADD R2, R2, 0x1 ;  /* 0x0000000102027836 */ /* 0x000fe80000000000 */
[----:B------:R-:W-:Y:S01]  /*7210*/  @P1 VIADD R5, R5, 0x1b8 ;  /* 0x000001b805051836 */ /* 0x000fe20000000000 */
[C---:B------:R-:W-:Y:S04]  /*7220*/  ISETP.NE.AND P0, PT, R2.reuse, 0x3, PT ;  /* 0x000000030200780c */ /* 0x040fe80003f05270 */
[----:B------:R-:W-:Y:S04]  /*7230*/  SEL R2, R2, RZ, P0 ;  /* 0x000000ff02027207 */ /* 0x000fe80000000000 */
[----:B------:R-:W-:Y:S02]  /*7240*/  R2UR UR53, R2 ;  /* 0x00000000023572ca */ /* 0x000fe400000e0000 */
[----:B--2---:R-:W-:Y:S04]  /*7250*/  @P1 PRMT R0, R0, 0x654, R5 ;  /* 0x0000065400001816 */ /* 0x004fe80000000005 */
[----:B------:R2:W-:Y:S09]  /*7260*/  @P1 SYNCS.ARRIVE.TRANS64.RED.A1T0 RZ, [R0+URZ], RZ ;  /* 0x000000ff00ff19a7 */ /* 0x0005f200081004ff */
.L_x_113:
[----:B------:R-:W3:Y:S01]  /*7270*/  @P1 SYNCS.PHASECHK.TRANS64.TRYWAIT P0, [R3+URZ+0x1a0], R4 ;  /* 0x0001a004030015a7 */ /* 0x000ee200080011ff */
[----:B------:R-:W-:Y:S01]  /*7280*/  BSSY B1, `(.L_x_114) ;  /* 0x0000013000017945 */ /* 0x000fe20003800000 */
[----:B---3--:R-:W-:Y:S03]  /*7290*/  @P1 SEL R85, RZ, 0x1, !P0 ;  /* 0x00000001ff551807 */ /* 0x008fe60004000000 */
[----:B------:R-:W-:Y:S05]  /*72a0*/  @!P1 BRA `(.L_x_115) ;  /* 0x0000000000409947 */ /* 0x000fea0003800000 */
[----:B------:R-:W-:Y:S01]  /*72b0*/  ISETP.NE.AND P1, PT, R87, RZ, PT ;  /* 0x000000ff5700720c */ /* 0x000fe20003f25270 */
[----:B------:R-:W-:Y:S01]  /*72c0*/  BSSY B0, `(.L_x_116) ;  /* 0x0000009000007945 */ /* 0x000fe20003800000 */
[----:B------:R-:W-:Y:S11]  /*72d0*/  ISETP.NE.AND P0, PT, R85, RZ, PT ;  /* 0x000000ff5500720c */ /* 0x000ff60003f05270 */
[----:B------:R-:W-:Y:S05]  /*72e0*/  @P1 IMAD R2, R86, 0x800, R75 ;  /* 0x0000080056021824 */ /* 0x000fea00078e024b */
[----:B------:R-:W-:Y:S05]  /*72f0*/  @P1 LEA R2, R2, UR52, 0x1 ;  /* 0x0000003402021c11 */ /* 0x000fea000f8e08ff */
[----:B--2---:R-:W-:Y:S01]  /*7300*/  @P1 IMAD.IADD R0, R91, 0x1, R2 ;  /* 0x000000015b001824 */ /* 0x004fe200078e0202 */
[----:B------:R-:W-:Y:S06]  /*7310*/  @P0 BRA `(.L_x_117) ;  /* 0x00000000000c0947 */ /* 0x000fec0003800000 */
[----:B------:R-:W-:Y:S04]  /*7320*/  SHF.L.U32 R4, R39, 0x1f, RZ ;  /* 0x0000001f27047819 */ /* 0x000fe800000006ff */
[----:B------:R-:W2:Y:S02]  /*7330*/  SYNCS.PHASECHK.TRANS64.TRYWAIT P0, [R3+URZ+0x1a0], R4 ;  /* 0x0001a004030075a7 */ /* 0x000ea400080011ff */
[----:B--2---:R-:W-:Y:S05]  /*7340*/  @!P0 BRA `(.L_x_118) ;  /* 0x0000001800f08947 */ /* 0x004fea0003800000 */
.L_x_117:
[----:B------:R-:W-:Y:S05]  /*7350*/  BSYNC B0 ;  /* 0x0000000000007941 */ /* 0x000fea0003800000 */
.L_x_116:
[----:B------:R-:W-:Y:S11]  /*7360*/  ISETP.NE.AND P0, PT, R87, RZ, PT ;  /* 0x000000ff5700720c */ /* 0x000ff60003f05270 */
[----:B------:R-:W-:Y:S02]  /*7370*/  @!UPT UIADD3 URZ, UPT, UPT, URZ, URZ, URZ ;  /* 0x000000fffffff290 */ /* 0x000fe4000fffe0ff */
[----:B------:R-:W-:Y:S05]  /*7380*/  @P0 WARPSYNC.ALL ;  /* 0x0000000000000948 */ /* 0x000fea0003800000 */
[----:B------:R3:W4:Y:S04]  /*7390*/  @P0 LDSM.16.M88.4 R40, [R2+0x400] ;  /* 0x000400000228083b */ /* 0x0007280000000200 */
[----:B------:R3:W1:Y:S02]  /*73a0*/  @P0 LDSM.16.M88.4 R48, [R0+0x400] ;  /* 0x000400000030083b */ /* 0x0006640000000200 */
.L_x_115:
[----:B------:R-:W-:Y:S05]  /*73b0*/  BSYNC B1 ;  /* 0x0000000000017941 */ /* 0x000fea0003800000 */
.L_x_114:
[----:B--23--:R-:W-:Y:S05]  /*73c0*/  VIADD R0, R34, 0x20 ;  /* 0x0000002022007836 */ /* 0x00cfea0000000000 */
[----:B------:R-:W-:Y:S04]  /*73d0*/  SHF.R.U32.HI R0, RZ, 0x15, R0 ;  /* 0x00000015ff007819 */ /* 0x000fe80000011600 */
[----:B------:R-:W-:Y:S11]  /*73e0*/  LOP3.LUT P0, RZ, R0, 0x3, R77, 0x48, !PT ;  /* 0x0000000300ff7812 */ /* 0x000ff6000780484d */
[----:B------:R-:W-:Y:S02]  /*73f0*/  @!UPT UIADD3 URZ, UPT, UPT, URZ, URZ, URZ ;  /* 0x000000fffffff290 */ /* 0x000fe4000fffe0ff */
[----:B------:R-:W-:Y:S05]  /*7400*/  @!P0 BRA `(.L_x_119) ;  /* 0x0000000000408947 */ /* 0x000fea0003800000 */
[----:B------:R-:W2:Y:S01]  /*7410*/  LDCU.64 UR8, c[0x4][0x70] ;  /* 0x01000e00ff0877ac */ /* 0x000ea20008000a00 */
[----:B------:R-:W-:Y:S01]  /*7420*/  MOV R3, 0x0 ;  /* 0x0000000000037802 */ /* 0x000fe20000000f00 */
[----:B------:R-:W-:Y:S02]  /*7430*/  HFMA2 R12, -RZ, RZ, 0, 5.9604644775390625e-08 ;  /* 0x00000001ff0c7431 */ /* 0x000fe400000001ff */
[----:B------:R-:W-:Y:S02]  /*7440*/  IMAD.MOV.U32 R8, RZ, RZ, 0x192 ;  /* 0x00000192ff087424 */ /* 0x000fe400078e00ff */
[----:B------:R-:W-:Y:S01]  /*7450*/  IMAD.MOV.U32 R13, RZ, RZ, RZ ;  /* 0x000000ffff0d7224 */ /* 0x000fe200078e00ff */
[----:B------:R-:W3:Y:S01]  /*7460*/  LDCU.64 UR6, c[0x4][0x78] ;  /* 0x01000f00ff0677ac */ /* 0x000ee20008000a00 */
[----:B------:R-:W1:Y:S01]  /*7470*/  LDC.64 R2, c[0x4][R3] ;  /* 0x0100000003027b82 */ /* 0x000e620000000a00 */
[----:B------:R-:W5:Y:S01]  /*7480*/  LDCU.64 UR4, c[0x4][0x10] ;  /* 0x01000200ff0477ac */ /* 0x000f620008000a00 */
[----:B--2---:R-:W-:Y:S01]  /*7490*/  MOV R5, UR9 ;  /* 0x0000000900057c02 */ /* 0x004fe20008000f00 */
[----:B------:R-:W-:Y:S01]  /*74a0*/  IMAD.U32 R4, RZ, RZ, UR8 ;  /* 0x00000008ff047e24 */ /* 0x000fe2000f8e00ff */
[----:B---3--:R-:W-:Y:S01]  /*74b0*/  MOV R7, UR7 ;  /* 0x0000000700077c02 */ /* 0x008fe20008000f00 */
[----:B------:R-:W-:Y:S01]  /*74c0*/  IMAD.U32 R6, RZ, RZ, UR6 ;  /* 0x00000006ff067e24 */ /* 0x000fe2000f8e00ff */
[----:B-----5:R-:W-:Y:S01]  /*74d0*/  MOV R11, UR5 ;  /* 0x00000005000b7c02 */ /* 0x020fe20008000f00 */
[----:B------:R-:W-:Y:S02]  /*74e0*/  IMAD.U32 R10, RZ, RZ, UR4 ;  /* 0x00000004ff0a7e24 */ /* 0x000fe4000f8e00ff */
[----:B------:R-:W-:Y:S07]  /*74f0*/  LEPC R20, `(.L_x_119) ;  /* 0x000000001014794e */ /* 0x000fee0000000000 */
[----:B-1--4-:R-:W-:Y:S05]  /*7500*/  CALL.ABS.NOINC R2 ;  /* 0x0000000002007343 */ /* 0x012fea0003c00000 */
.L_x_119:
[----:B------:R-:W-:Y:S01]  /*7510*/  ISETP.NE.AND P1, PT, R76, RZ, PT ;  /* 0x000000ff4c00720c */ /* 0x000fe20003f25270 */
[----:B------:R-:W-:Y:S05]  /*7520*/  WARPSYNC.ALL ;  /* 0x0000000000007948 */ /* 0x000fea0003800000 */
[----:B------:R-:W-:Y:S01]  /*7530*/  R2UR UR4, R34 ;  /* 0x00000000220472ca */ /* 0x000fe200000e0000 */
[--C-:B----4-:R-:W-:Y:S01]  /*7540*/  HADD2.F32 R20, -RZ, R40.reuse.H0_H0 ;  /* 0x20000028ff147230 */ /* 0x110fe20000004100 */
[----:B------:R-:W-:Y:S01]  /*7550*/  R2UR UR5, R84 ;  /* 0x00000000540572ca */ /* 0x000fe200000e0000 */
[----:B------:R-:W-:Y:S01]  /*7560*/  HADD2.F32 R36, -RZ, R40.H1_H1 ;  /* 0x30000028ff247230 */ /* 0x000fe20000004100 */
[----:B------:R-:W-:Y:S01]  /*7570*/  MOV R84, UR42 ;  /* 0x0000002a00547c02 */ /* 0x000fe20008000f00 */
[--C-:B------:R-:W-:Y:S01]  /*7580*/  HADD2.F32 R21, -RZ, R41.reuse.H0_H0 ;  /* 0x20000029ff157230 */ /* 0x100fe20000004100 */
[----:B------:R-:W-:Y:S01]  /*7590*/  BSSY.RECONVERGENT B0, `(.L_x_120) ;  /* 0x0000052000007945 */ /* 0x000fe20003800200 */
[----:B------:R-:W-:Y:S01]  /*75a0*/  HADD2.F32 R38, -RZ, R41.H1_H1 ;  /* 0x30000029ff267230 */ /* 0x000fe20000004100 */
[----:B------:R-:W-:Y:S01]  /*75b0*/  LEA R85, R84, R75, 0xb ;  /* 0x0000004b54557211 */ /* 0x000fe200078e58ff */
[--C-:B------:R-:W-:Y:S02]  /*75c0*/  HADD2.F32 R37, -RZ, R42.reuse.H0_H0 ;  /* 0x2000002aff257230 */ /* 0x100fe40000004100 */
[----:B------:R-:W-:Y:S01]  /*75d0*/  HADD2.F32 R40, -RZ, R42.H1_H1 ;  /* 0x3000002aff287230 */ /* 0x000fe20000004100 */
[----:B-1----:R-:W-:Y:S01]  /*75e0*/  LEA R92, R85, UR52, 0x1 ;  /* 0x00000034555c7c11 */ /* 0x002fe2000f8e08ff */
[----:B------:R-:W1:Y:S01]  /*75f0*/  LDTM.16dp256bit.x4 R4, tmem[UR4+0x20] ;  /* 0x00002004000479ee */ /* 0x000e620008120000 */
[----:B------:R-:W-:Y:S01]  /*7600*/  NOP ;  /* 0x0000000000007918 */ /* 0x000fe20000000000 */
[----:B------:R-:W-:Y:S01]  /*7610*/  UIADD3 UR5, UPT, UPT, UR5, 0x200, URZ ;  /* 0x0000020005057890 */ /* 0x000fe2000fffe0ff */
[----:B------:R-:W-:Y:S01]  /*7620*/  IADD3 R91, PT, PT, R91, 0x400, R92 ;  /* 0x000004005b5b7810 */ /* 0x000fe20007ffe05c */
[--C-:B------:R-:W-:Y:S02]  /*7630*/  HADD2.F32 R39, -RZ, R43.reuse.H0_H0 ;  /* 0x2000002bff277230 */ /* 0x100fe40000004100 */
[----:B------:R-:W-:Y:S01]  /*7640*/  UPRMT UR5, UR45, 0x654, UR5 ;  /* 0x000006542d057896 */ /* 0x000fe20008000005 */
[----:B------:R-:W-:Y:S02]  /*7650*/  HADD2.F32 R42, -RZ, R43.H1_H1 ;  /* 0x3000002bff2a7230 */ /* 0x000fe40000004100 */
[--C-:B------:R-:W-:Y:S02]  /*7660*/  HADD2.F32 R41, -RZ, R48.reuse.H0_H0 ;  /* 0x20000030ff297230 */ /* 0x100fe40000004100 */
[----:B------:R-:W-:Y:S02]  /*7670*/  HADD2.F32 R43, -RZ, R48.H1_H1 ;  /* 0x30000030ff2b7230 */ /* 0x000fe40000004100 */
[--C-:B------:R-:W-:Y:S02]  /*7680*/  HADD2.F32 R44, -RZ, R49.reuse.H0_H0 ;  /* 0x20000031ff2c7230 */ /* 0x100fe40000004100 */
[----:B-1----:R-:W-:Y:S01]  /*7690*/  SYNCS.ARRIVE.TRANS64.RED.A1T0 RZ, [UR5], RZ ;  /* 0x000000ffffff79a7 */ /* 0x002fe20008100405 */
[----:B------:R-:W-:Y:S02]  /*76a0*/  HADD2.F32 R46, -RZ, R49.H1_H1 ;  /* 0x30000031ff2e7230 */ /* 0x000fe40000004100 */
[--C-:B------:R-:W-:Y:S02]  /*76b0*/  HADD2.F32 R45, -RZ, R50.reuse.H0_H0 ;  /* 0x20000032ff2d7230 */ /* 0x100fe40000004100 */
[----:B------:R-:W-:Y:S02]  /*76c0*/  HADD2.F32 R48, -RZ, R50.H1_H1 ;  /* 0x30000032ff307230 */ /* 0x000fe40000004100 */
[--C-:B------:R-:W-:Y:S02]  /*76d0*/  HADD2.F32 R47, -RZ, R51.reuse.H0_H0 ;  /* 0x20000033ff2f7230 */ /* 0x100fe40000004100 */
[C---:B------:R-:W-:Y:S01]  /*76e0*/  FMUL R4, R33.reuse, R4 ;  /* 0x0000000421047220 */ /* 0x040fe20000400000 */
[C---:B------:R-:W-:Y:S01]  /*76f0*/  FMUL R5, R33.reuse, R5 ;  /* 0x0000000521057220 */ /* 0x040fe20000400000 */
[C---:B------:R-:W-:Y:S01]  /*7700*/  FMUL R6, R33.reuse, R6 ;  /* 0x0000000621067220 */ /* 0x040fe20000400000 */
[----:B------:R-:W-:Y:S01]  /*7710*/  FMUL R7, R33, R7 ;  /* 0x0000000721077220 */ /* 0x000fe20000400000 */
[C---:B------:R-:W-:Y:S01]  /*7720*/  FFMA R4, R35.reuse, R20, R4 ;  /* 0x0000001423047223 */ /* 0x040fe20000000004 */
[C---:B------:R-:W-:Y:S01]  /*7730*/  FFMA R5, R35.reuse, R36, R5 ;  /* 0x0000002423057223 */ /* 0x040fe20000000005 */
[C---:B------:R-:W-:Y:S01]  /*7740*/  FFMA R6, R35.reuse, R21, R6 ;  /* 0x0000001523067223 */ /* 0x040fe20000000006 */
[----:B------:R-:W-:Y:S01]  /*7750*/  FFMA R7, R35, R38, R7 ;  /* 0x0000002623077223 */ /* 0x000fe20000000007 */
[C---:B------:R-:W-:Y:S01]  /*7760*/  FMUL R8, R33.reuse, R8 ;  /* 0x0000000821087220 */ /* 0x040fe20000400000 */
[----:B------:R-:W-:Y:S01]  /*7770*/  FMUL R9, R33, R9 ;  /* 0x0000000921097220 */ /* 0x000fe20000400000 */
[----:B------:R-:W-:Y:S01]  /*7780*/  F2FP.F16.F32.PACK_AB R68, R5, R4 ;  /* 0x000000040544723e */ /* 0x000fe200000000ff */
[----:B------:R-:W-:Y:S01]  /*7790*/  FMUL R10, R33, R10 ;  /* 0x0000000a210a7220 */ /* 0x000fe20000400000 */
[----:B------:R-:W-:Y:S01]  /*77a0*/  F2FP.F16.F32.PACK_AB R69, R7, R6 ;  /* 0x000000060745723e */ /* 0x000fe200000000ff */
[C---:B------:R-:W-:Y:S01]  /*77b0*/  FFMA R8, R35.reuse, R37, R8 ;  /* 0x0000002523087223 */ /* 0x040fe20000000008 */
[----:B------:R-:W-:Y:S01]  /*77c0*/  FFMA R9, R35, R40, R9 ;  /* 0x0000002823097223 */ /* 0x000fe20000000009 */
[C---:B------:R-:W-:Y:S01]  /*77d0*/  FMUL R11, R33.reuse, R11 ;  /* 0x0000000b210b7220 */ /* 0x040fe20000400000 */
[C---:B------:R-:W-:Y:S01]  /*77e0*/  FMUL R0, R33.reuse, R12 ;  /* 0x0000000c21007220 */ /* 0x040fe20000400000 */
[----:B------:R-:W-:Y:S01]  /*77f0*/  FMUL R2, R33, R13 ;  /* 0x0000000d21027220 */ /* 0x000fe20000400000 */
[----:B------:R-:W-:Y:S01]  /*7800*/  FFMA R10, R35, R39, R10 ;  /* 0x00000027230a7223 */ /* 0x000fe2000000000a */
        /* <DEDUP_REMOVED lines=8> */
[----:B------:R-:W-:Y:S02]  /*7890*/  HADD2.F32 R50, -RZ, R51.H1_H1 ;  /* 0x30000033ff327230 */ /* 0x000fe40000004100 */
[----:B------:R-:W-:Y:S01]  /*78a0*/  FMUL R14, R33, R18 ;  /* 0x00000012210e7220 */ /* 0x000fe20000400000 */
[----:B------:R-:W-:Y:S01]  /*78b0*/  FFMA R15, R35, R46, R15 ;  /* 0x0000002e230f7223 */ /* 0x000fe2000000000f */
        /* <DEDUP_REMOVED lines=26> */
[----:B------:R-:W-:Y:S02]  /*7a60*/  UIADD3 UR9, UPT, UPT, UR41, 0x20, URZ ;  /* 0x0000002029097890 */ /* 0x000fe4000fffe0ff */
[----:B------:R-:W-:Y:S02]  /*7a70*/  UIADD3 UR8, UPT, UPT, UR4, 0x400, URZ ;  /* 0x0000040004087890 */ /* 0x000fe4000fffe0ff */
[----:B------:R-:W-:Y:S09]  /*7a80*/  UIADD3.X UR7, UPT, UPT, URZ, UR57, URZ, UP0, !UPT ;  /* 0x00000039ff077290 */ /* 0x000ff200087fe4ff */
[----:B------:R2:W-:Y:S02]  /*7a90*/  UTMASTG.4D.IM2COL [UR8], [UR6] ;  /* 0x00000008060073b5 */ /* 0x0005e40008058000 */
[----:B--2---:R0:W-:Y:S02]  /*7aa0*/  UTMACMDFLUSH ;  /* 0x00000000000079b7 */ /* 0x0041e40000000000 */
.L_x_121:
[----:B------:R-:W-:Y:S05]  /*7ab0*/  BSYNC.RECONVERGENT B0 ;  /* 0x0000000000007941 */ /* 0x000fea0003800200 */
.L_x_120:
[----:B------:R-:W-:Y:S01]  /*7ac0*/  UIADD3 UR42, UPT, UPT, UR42, 0x1, URZ ;  /* 0x000000012a2a7890 */ /* 0x000fe2000fffe0ff */
[----:B------:R-:W-:Y:S03]  /*7ad0*/  BSSY.RECONVERGENT B0, `(.L_x_122) ;  /* 0x0000008000007945 */ /* 0x000fe60003800200 */
[----:B------:R-:W-:Y:S04]  /*7ae0*/  UISETP.NE.AND UP0, UPT, UR42, 0x3, UPT ;  /* 0x000000032a00788c */ /* 0x000fe8000bf05270 */
[----:B------:R-:W-:Y:S02]  /*7af0*/  UISETP.EQ.XOR UP1, UPT, UR40, 0x3, !UP0 ;  /* 0x000000032800788c */ /* 0x000fe4000c722a70 */
[----:B------:R-:W-:Y:S04]  /*7b00*/  USEL UR58, UR42, URZ, UP0 ;  /* 0x000000ff2a3a7287 */ /* 0x000fe80008000000 */
[----:B------:R-:W-:Y:S01]  /*7b10*/  PLOP3.LUT P0, PT, PT, PT, UP1, 0x80, 0x8 ;  /* 0x000000000008781c */ /* 0x000fe20003f0f018 */
[----:B------:R-:W-:Y:S01]  /*7b20*/  @!UPT UIADD3 URZ, UPT, UPT, URZ, URZ, URZ ;  /* 0x000000fffffff290 */ /* 0x000fe2000fffe0ff */
[----:B------:R-:W-:Y:S11]  /*7b30*/  @P1 BRA `(.L_x_123) ;  /* 0x0000000000041947 */ /* 0x000ff60003800000 */
[----:B------:R-:W-:Y:S04]  /*7b40*/  DEPBAR.LE SB0, 0x1 ;  /* 0x000080400000791a */ /* 0x000fe80000000000 */
.L_x_123:
[----:B------:R-:W-:Y:S05]  /*7b50*/  BSYNC.RECONVERGENT B0 ;  /* 0x0000000000007941 */ /* 0x000fea0003800200 */
.L_x_122:
[----:B------:R-:W-:Y:S01]  /*7b60*/  BAR.SYNC.DEFER_BLOCKING 0x1, 0x80 ;  /* 0x0042000000007b1d */ /* 0x000fe20000010000 */
[----:B------:R-:W-:Y:S01]  /*7b70*/  SEL R3, RZ, 0x1, !P0 ;  /* 0x00000001ff037807 */ /* 0x000fe20004000000 */
[----:B------:R-:W-:Y:S01]  /*7b80*/  UISETP.NE.AND UP0, UPT, UR54, -0x2, UPT ;  /* 0xfffffffe3600788c */ /* 0x000fe2000bf05270 */
[----:B------:R-:W-:Y:S02]  /*7b90*/  VIADD R0, R30, 0x1 ;  /* 0x000000011e007836 */ /* 0x000fe40000000000 */
[----:B------:R-:W-:Y:S06]  /*7ba0*/  LOP3.LUT R74, R74, R3, RZ, 0x3c, !PT ;  /* 0x000000034a4a7212 */ /* 0x000fec00078e3cff */
[----:B------:R-:W-:Y:S05]  /*7bb0*/  BRA.U !UP0, `(.L_x_124) ;  /* 0x00000001082c7547 */ /* 0x000fea000b800000 */
[----:B------:R-:W-:Y:S01]  /*7bc0*/  ISETP.NE.AND P1, PT, R90, RZ, PT ;  /* 0x000000ff5a00720c */ /* 0x000fe20003f25270 */
[----:B------:R-:W2:Y:S01]  /*7bd0*/  S2R R2, SR_CgaCtaId ;  /* 0x0000000000027919 */ /* 0x000ea20000008800 */
[----:B------:R-:W-:Y:S11]  /*7be0*/  IMAD.U32 R3, RZ, RZ, UR53 ;  /* 0x00000035ff037e24 */ /* 0x000ff6000f8e00ff */
        /* <DEDUP_REMOVED lines=8> */
.L_x_124:
[----:B------:R-:W-:Y:S01]  /*7c70*/  ISETP.NE.AND P1, PT, R81, RZ, PT ;  /* 0x000000ff5100720c */ /* 0x000fe20003f25270 */
[----:B------:R-:W-:Y:S01]  /*7c80*/  UIADD3 UR54, UPT, UPT, UR54, 0x2, URZ ;  /* 0x0000000236367890 */ /* 0x000fe2000fffe0ff */
[----:B------:R-:W-:Y:S01]  /*7c90*/  ISETP.NE.AND P0, PT, R0, 0x2, PT ;  /* 0x000000020000780c */ /* 0x000fe20003f05270 */
[----:B------:R-:W-:Y:S01]  /*7ca0*/  IMAD.IADD R18, R29, 0x1, R62 ;  /* 0x000000011d127824 */ /* 0x000fe200078e023e */
[----:B------:R-:W-:Y:S01]  /*7cb0*/  LOP3.LUT R72, R72, 0x1, RZ, 0x3c, !PT ;  /* 0x0000000148487812 */ /* 0x000fe200078e3cff */
[----:B------:R-:W-:Y:S01]  /*7cc0*/  IMAD.IADD R45, R31, 0x1, R64 ;  /* 0x000000011f2d7824 */ /* 0x000fe200078e0240 */
[----:B--2---:R-:W-:Y:S01]  /*7cd0*/  SEL R2, RZ, 0x1, P0 ;  /* 0x00000001ff027807 */ /* 0x004fe20000000000 */
[----:B------:R-:W-:Y:S01]  /*7ce0*/  IMAD.MOV.U32 R19, RZ, RZ, R79 ;  /* 0x000000ffff137224 */ /* 0x000fe200078e004f */
[----:B------:R-:W-:Y:S02]  /*7cf0*/  SEL R30, R0, RZ, P0 ;  /* 0x000000ff001e7207 */ /* 0x000fe40000000000 */
[----:B------:R-:W-:Y:S03]  /*7d00*/  LOP3.LUT R73, R73, R2, RZ, 0x3c, !PT ;  /* 0x0000000249497212 */ /* 0x000fe600078e3cff */
[----:B------:R-:W-:Y:S05]  /*7d10*/  @P1 BRA `(.L_x_125) ;  /* 0xffffffdc00dc1947 */ /* 0x000fea000383ffff */
[----:B------:R-:W-:-:S13]  /*7d20*/  ISETP.NE.AND P1, PT, R78, RZ, PT ;  /* 0x000000ff4e00720c */ /* 0x000fda0003f25270 */
[----:B------:R-:W-:Y:S05]  /*7d30*/  @!P1 BRA `(.L_x_126) ;  /* 0x0000000000489947 */ /* 0x000fea0003800000 */
[----:B------:R-:W2:Y:S02]  /*7d40*/  LDCU.64 UR4, c[0x0][0x890] ;  /* 0x00011200ff0477ac */ /* 0x000ea40008000a00 */
[----:B--2---:R-:W-:-:S04]  /*7d50*/  UISETP.NE.U32.AND UP0, UPT, UR4, URZ, UPT ;  /* 0x000000ff0400728c */ /* 0x004fc8000bf05070 */
[----:B------:R-:W-:-:S09]  /*7d60*/  UISETP.NE.AND.EX UP0, UPT, UR5, URZ, UPT, UP0 ;  /* 0x000000ff0500728c */ /* 0x000fd2000bf05300 */
[----:B------:R-:W-:Y:S05]  /*7d70*/  BRA.U UP0, `(.L_x_127) ;  /* 0x00000001000c7547 */ /* 0x000fea000b800000 */
[----:B------:R-:W-:-:S13]  /*7d80*/  FSETP.NEU.AND P0, PT, R35, RZ, PT ;  /* 0x000000ff2300720b */ /* 0x000fda0003f0d000 */
[----:B------:R-:W-:Y:S05]  /*7d90*/  @!P0 EXIT ;  /* 0x000000000000894d */ /* 0x000fea0003800000 */
[----:B------:R-:W-:Y:S05]  /*7da0*/  BRA `(.L_x_126) ;  /* 0x00000000002c7947 */ /* 0x000fea0003800000 */
.L_x_127:
[----:B------:R-:W-:Y:S01]  /*7db0*/  ISETP.NE.AND P0, PT, R89, RZ, PT ;  /* 0x000000ff5900720c */ /* 0x000fe20003f05270 */
[----:B------:R-:W-:-:S12]  /*7dc0*/  BSSY.RECONVERGENT B0, `(.L_x_126) ;  /* 0x0000009000007945 */ /* 0x000fd80003800200 */
[----:B------:R-:W-:Y:S05]  /*7dd0*/  @P0 BRA `(.L_x_128) ;  /* 0x0000000000140947 */ /* 0x000fea0003800000 */
[----:B------:R-:W2:Y:S02]  /*7de0*/  LDCU.64 UR4, c[0x0][0x888] ;  /* 0x00011100ff0477ac */ /* 0x000ea40008000a00 */
[----:B--2---:R-:W-:-:S04]  /*7df0*/  ISETP.NE.U32.AND P0, PT, RZ, UR4, PT ;  /* 0x00000004ff007c0c */ /* 0x004fc8000bf05070 */
[----:B------:R-:W-:-:S13]  /*7e00*/  ISETP.NE.AND.EX P0, PT, RZ, UR5, PT, P0 ;  /* 0x00000005ff007c0c */ /* 0x000fda000bf05300 */
[----:B------:R-:W-:Y:S05]  /*7e10*/  @!P0 EXIT ;  /* 0x000000000000894d */ /* 0x000fea0003800000 */
[----:B------:R-:W-:Y:S05]  /*7e20*/  BRA `(.L_x_129) ;  /* 0x0000000000087947 */ /* 0x000fea0003800000 */
.L_x_128:
[----:B------:R-:W-:-:S13]  /*7e30*/  FSETP.NEU.AND P0, PT, R35, RZ, PT ;  /* 0x000000ff2300720b */ /* 0x000fda0003f0d000 */
[----:B------:R-:W-:Y:S05]  /*7e40*/  @!P0 EXIT ;  /* 0x000000000000894d */ /* 0x000fea0003800000 */
.L_x_129:
[----:B------:R-:W-:Y:S05]  /*7e50*/  BSYNC.RECONVERGENT B0 ;  /* 0x0000000000007941 */ /* 0x000fea0003800200 */
.L_x_126:
[----:B------:R-:W-:Y:S01]  /*7e60*/  ULEA UR4, UR53, UR52, 0x3 ;  /* 0x0000003435047291 */ /* 0x000fe2000f8e18ff */
[----:B------:R-:W-:-:S04]  /*7e70*/  DEPBAR.LE SB0, 0x0 ;  /* 0x000080000000791a */ /* 0x000fc80000000000 */
[----:B------:R-:W-:-:S04]  /*7e80*/  UIADD3 UR4, UPT, UPT, UR4, 0x1b8, URZ ;  /* 0x000001b804047890 */ /* 0x000fc8000fffe0ff */
[----:B------:R-:W-:-:S09]  /*7e90*/  UPRMT UR4, UR45, 0x654, UR4 ;  /* 0x000006542d047896 */ /* 0x000fd20008000004 */
[----:B------:R-:W-:Y:S01]  /*7ea0*/  SYNCS.ARRIVE.TRANS64.RED.A1T0 RZ, [UR4], RZ ;  /* 0x000000ffffff79a7 */ /* 0x000fe20008100404 */
[----:B------:R-:W-:Y:S05]  /*7eb0*/  EXIT ;  /* 0x000000000000794d */ /* 0x000fea0003800000 */
.L_x_20:
[----:B------:R-:W-:Y:S07]  /*7ec0*/  MOV R2, UR9 ;  /* 0x0000000900027c02 */ /* 0x000fee0008000f00 */
.L_x_130:
[----:B-1----:R1:W2:Y:S02]  /*7ed0*/  SYNCS.PHASECHK.TRANS64.TRYWAIT P2, [R2+URZ+0xd0], R5 ;  /* 0x0000d005020075a7 */ /* 0x0022a400080411ff */
[----:B--2---:R-:W-:Y:S05]  /*7ee0*/  @!P2 NANOSLEEP.SYNCS 0x989680 ;  /* 0x009896800000a95d */ /* 0x004fea0003900000 */
[----:B------:R-:W2:Y:S02]  /*7ef0*/  @!P2 SYNCS.PHASECHK.TRANS64 P2, [R2+URZ+0xd0], R5 ;  /* 0x0000d0050200a5a7 */ /* 0x000ea400080410ff */
[----:B--2---:R-:W-:Y:S05]  /*7f00*/  @!P2 BRA `(.L_x_130) ;  /* 0xfffffffc00f0a947 */ /* 0x004fea000383ffff */
[----:B------:R-:W-:Y:S05]  /*7f10*/  BRA `(.L_x_19) ;  /* 0xffffff9800e07947 */ /* 0x000fea000383ffff */
.L_x_26:
[----:B------:R-:W-:Y:S07]  /*7f20*/  MOV R2, UR9 ;  /* 0x0000000900027c02 */ /* 0x000fee0008000f00 */
.L_x_131:
[----:B-1----:R1:W2:Y:S02]  /*7f30*/  SYNCS.PHASECHK.TRANS64.TRYWAIT P1, [R2+URZ+0xd0], R5 ;  /* 0x0000d005020075a7 */ /* 0x0022a400080211ff */
[----:B--2---:R-:W-:Y:S05]  /*7f40*/  @!P1 NANOSLEEP.SYNCS 0x989680 ;  /* 0x009896800000995d */ /* 0x004fea0003900000 */
[----:B------:R-:W2:Y:S02]  /*7f50*/  @!P1 SYNCS.PHASECHK.TRANS64 P1, [R2+URZ+0xd0], R5 ;  /* 0x0000d005020095a7 */ /* 0x000ea400080210ff */
[----:B--2---:R-:W-:Y:S05]  /*7f60*/  @!P1 BRA `(.L_x_131) ;  /* 0xfffffffc00f09947 */ /* 0x004fea000383ffff */
[----:B------:R-:W-:Y:S05]  /*7f70*/  BRA `(.L_x_25) ;  /* 0xffffffa000447947 */ /* 0x000fea000383ffff */
.L_x_30:
[----:B-1----:R-:W-:-:S07]  /*7f80*/  MOV R2, UR22 ;  /* 0x0000001600027c02 */ /* 0x002fce0008000f00 */
.L_x_132:
[----:B-1----:R1:W4:Y:S02]  /*7f90*/  SYNCS.PHASECHK.TRANS64.TRYWAIT P1, [R2+URZ+0x1e0], R3 ;  /* 0x0001e003020075a7 */ /* 0x00232400080211ff */
[----:B----4-:R-:W-:Y:S05]  /*7fa0*/  @!P1 NANOSLEEP.SYNCS 0x989680 ;  /* 0x009896800000995d */ /* 0x010fea0003900000 */
[----:B------:R-:W4:Y:S02]  /*7fb0*/  @!P1 SYNCS.PHASECHK.TRANS64 P1, [R2+URZ+0x1e0], R3 ;  /* 0x0001e003020095a7 */ /* 0x000f2400080210ff */
[----:B----4-:R-:W-:Y:S05]  /*7fc0*/  @!P1 BRA `(.L_x_132) ;  /* 0xfffffffc00f09947 */ /* 0x010fea000383ffff */
[----:B------:R-:W-:Y:S05]  /*7fd0*/  BRA `(.L_x_133) ;  /* 0xffffffa400047947 */ /* 0x000fea000383ffff */
.L_x_34:
[----:B------:R-:W-:-:S07]  /*7fe0*/  MOV R0, UR4 ;  /* 0x0000000400007c02 */ /* 0x000fce0008000f00 */
.L_x_134:
[----:B-1----:R1:W4:Y:S02]  /*7ff0*/  SYNCS.PHASECHK.TRANS64.TRYWAIT P0, [R0+URZ], R3 ;  /* 0x00000003000075a7 */ /* 0x00232400080011ff */
[----:B----4-:R-:W-:Y:S05]  /*8000*/  @!P0 NANOSLEEP.SYNCS 0x989680 ;  /* 0x009896800000895d */ /* 0x010fea0003900000 */
[----:B------:R-:W4:Y:S02]  /*8010*/  @!P0 SYNCS.PHASECHK.TRANS64 P0, [R0+URZ], R3 ;  /* 0x00000003000085a7 */ /* 0x000f2400080010ff */
[----:B----4-:R-:W-:Y:S05]  /*8020*/  @!P0 BRA `(.L_x_134) ;  /* 0xfffffffc00f08947 */ /* 0x010fea000383ffff */
[----:B------:R-:W-:Y:S05]  /*8030*/  BRA `(.L_x_135) ;  /* 0xffffffa8005c7947 */ /* 0x000fea000383ffff */
.L_x_35:
[----:B------:R-:W-:-:S07]  /*8040*/  MOV R0, UR4 ;  /* 0x0000000400007c02 */ /* 0x000fce0008000f00 */
.L_x_136:
[----:B-1----:R1:W4:Y:S02]  /*8050*/  SYNCS.PHASECHK.TRANS64.TRYWAIT P0, [R0+URZ], R3 ;  /* 0x00000003000075a7 */ /* 0x00232400080011ff */
[----:B----4-:R-:W-:Y:S05]  /*8060*/  @!P0 NANOSLEEP.SYNCS 0x989680 ;  /* 0x009896800000895d */ /* 0x010fea0003900000 */
[----:B------:R-:W4:Y:S02]  /*8070*/  @!P0 SYNCS.PHASECHK.TRANS64 P0, [R0+URZ], R3 ;  /* 0x00000003000085a7 */ /* 0x000f2400080010ff */
[----:B----4-:R-:W-:Y:S05]  /*8080*/  @!P0 BRA `(.L_x_136) ;  /* 0xfffffffc00f08947 */ /* 0x010fea000383ffff */
[----:B------:R-:W-:Y:S05]  /*8090*/  BRA `(.L_x_137) ;  /* 0xffffffa8006c7947 */ /* 0x000fea000383ffff */
.L_x_36:
[----:B------:R-:W-:-:S07]  /*80a0*/  MOV R0, UR4 ;  /* 0x0000000400007c02 */ /* 0x000fce0008000f00 */
.L_x_138:
[----:B-1----:R1:W4:Y:S02]  /*80b0*/  SYNCS.PHASECHK.TRANS64.TRYWAIT P0, [R0+URZ], R3 ;  /* 0x00000003000075a7 */ /* 0x00232400080011ff */
[----:B----4-:R-:W-:Y:S05]  /*80c0*/  @!P0 NANOSLEEP.SYNCS 0x989680 ;  /* 0x009896800000895d */ /* 0x010fea0003900000 */
[----:B------:R-:W4:Y:S02]  /*80d0*/  @!P0 SYNCS.PHASECHK.TRANS64 P0, [R0+URZ], R3 ;  /* 0x00000003000085a7 */ /* 0x000f2400080010ff */
[----:B----4-:R-:W-:Y:S05]  /*80e0*/  @!P0 BRA `(.L_x_138) ;  /* 0xfffffffc00f08947 */ /* 0x010fea000383ffff */
[----:B------:R-:W-:Y:S05]  /*80f0*/  BRA `(.L_x_139) ;  /* 0xffffffa8007c7947 */ /* 0x000fea000383ffff */
.L_x_37:
[----:B------:R-:W-:-:S07]  /*8100*/  MOV R0, UR4 ;  /* 0x0000000400007c02 */ /* 0x000fce0008000f00 */
.L_x_140:
[----:B-1----:R1:W4:Y:S02]  /*8110*/  SYNCS.PHASECHK.TRANS64.TRYWAIT P0, [R0+URZ], R3 ;  /* 0x00000003000075a7 */ /* 0x00232400080011ff */
[----:B----4-:R-:W-:Y:S05]  /*8120*/  @!P0 NANOSLEEP.SYNCS 0x989680 ;  /* 0x009896800000895d */ /* 0x010fea0003900000 */
[----:B------:R-:W4:Y:S02]  /*8130*/  @!P0 SYNCS.PHASECHK.TRANS64 P0, [R0+URZ], R3 ;  /* 0x00000003000085a7 */ /* 0x000f2400080010ff */
[----:B----4-:R-:W-:Y:S05]  /*8140*/  @!P0 BRA `(.L_x_140) ;  /* 0xfffffffc00f08947 */ /* 0x010fea000383ffff */
[----:B------:R-:W-:Y:S05]  /*8150*/  BRA `(.L_x_141) ;  /* 0xffffffa8008c7947 */ /* 0x000fea000383ffff */
.L_x_38:
[----:B------:R-:W-:-:S07]  /*8160*/  MOV R0, UR4 ;  /* 0x0000000400007c02 */ /* 0x000fce0008000f00 */
.L_x_142:
[----:B-1----:R1:W4:Y:S02]  /*8170*/  SYNCS.PHASECHK.TRANS64.TRYWAIT P0, [R0+URZ], R3 ;  /* 0x00000003000075a7 */ /* 0x00232400080011ff */
[----:B----4-:R-:W-:Y:S05]  /*8180*/  @!P0 NANOSLEEP.SYNCS 0x989680 ;  /* 0x009896800000895d */ /* 0x010fea0003900000 */
[----:B------:R-:W4:Y:S02]  /*8190*/  @!P0 SYNCS.PHASECHK.TRANS64 P0, [R0+URZ], R3 ;  /* 0x00000003000085a7 */ /* 0x000f2400080010ff */
[----:B----4-:R-:W-:Y:S05]  /*81a0*/  @!P0 BRA `(.L_x_142) ;  /* 0xfffffffc00f08947 */ /* 0x010fea000383ffff */
[----:B------:R-:W-:Y:S05]  /*81b0*/  BRA `(.L_x_143) ;  /* 0xffffffa8009c7947 */ /* 0x000fea000383ffff */
.L_x_39:
[----:B------:R-:W-:-:S07]  /*81c0*/  MOV R0, UR4 ;  /* 0x0000000400007c02 */ /* 0x000fce0008000f00 */
.L_x_144:
[----:B-1----:R1:W4:Y:S02]  /*81d0*/  SYNCS.PHASECHK.TRANS64.TRYWAIT P0, [R0+URZ], R3 ;  /* 0x00000003000075a7 */ /* 0x00232400080011ff */
[----:B----4-:R-:W-:Y:S05]  /*81e0*/  @!P0 NANOSLEEP.SYNCS 0x989680 ;  /* 0x009896800000895d */ /* 0x010fea0003900000 */
[----:B------:R-:W4:Y:S02]  /*81f0*/  @!P0 SYNCS.PHASECHK.TRANS64 P0, [R0+URZ], R3 ;  /* 0x00000003000085a7 */ /* 0x000f2400080010ff */
[----:B----4-:R-:W-:Y:S05]  /*8200*/  @!P0 BRA `(.L_x_144) ;  /* 0xfffffffc00f08947 */ /* 0x010fea000383ffff */
[----:B------:R-:W-:Y:S05]  /*8210*/  BRA `(.L_x_145) ;  /* 0xffffffa800ac7947 */ /* 0x000fea000383ffff */
.L_x_40:
[----:B------:R-:W-:-:S07]  /*8220*/  MOV R0, UR4 ;  /* 0x0000000400007c02 */ /* 0x000fce0008000f00 */
.L_x_146:
[----:B-1----:R1:W4:Y:S02]  /*8230*/  SYNCS.PHASECHK.TRANS64.TRYWAIT P0, [R0+URZ], R3 ;  /* 0x00000003000075a7 */ /* 0x00232400080011ff */
[----:B----4-:R-:W-:Y:S05]  /*8240*/  @!P0 NANOSLEEP.SYNCS 0x989680 ;  /* 0x009896800000895d */ /* 0x010fea0003900000 */
[----:B------:R-:W4:Y:S02]  /*8250*/  @!P0 SYNCS.PHASECHK.TRANS64 P0, [R0+URZ], R3 ;  /* 0x00000003000085a7 */ /* 0x000f2400080010ff */
[----:B----4-:R-:W-:Y:S05]  /*8260*/  @!P0 BRA `(.L_x_146) ;  /* 0xfffffffc00f08947 */ /* 0x010fea000383ffff */
[----:B------:R-:W-:Y:S05]  /*8270*/  BRA `(.L_x_147) ;  /* 0xffffffa800bc7947 */ /* 0x000fea000383ffff */
.L_x_41:
[----:B------:R-:W-:-:S07]  /*8280*/  MOV R0, UR4 ;  /* 0x0000000400007c02 */ /* 0x000fce0008000f00 */
.L_x_148:
[----:B-1----:R1:W4:Y:S02]  /*8290*/  SYNCS.PHASECHK.TRANS64.TRYWAIT P0, [R0+URZ], R3 ;  /* 0x00000003000075a7 */ /* 0x00232400080011ff */
[----:B----4-:R-:W-:Y:S05]  /*82a0*/  @!P0 NANOSLEEP.SYNCS 0x989680 ;  /* 0x009896800000895d */ /* 0x010fea0003900000 */
[----:B------:R-:W4:Y:S02]  /*82b0*/  @!P0 SYNCS.PHASECHK.TRANS64 P0, [R0+URZ], R3 ;  /* 0x00000003000085a7 */ /* 0x000f2400080010ff */
[----:B----4-:R-:W-:Y:S05]  /*82c0*/  @!P0 BRA `(.L_x_148) ;  /* 0xfffffffc00f08947 */ /* 0x010fea000383ffff */
[----:B------:R-:W-:Y:S05]  /*82d0*/  BRA `(.L_x_149) ;  /* 0xffffffa800cc7947 */ /* 0x000fea000383ffff */
.L_x_42:
[----:B------:R-:W-:-:S07]  /*82e0*/  MOV R0, UR4 ;  /* 0x0000000400007c02 */ /* 0x000fce0008000f00 */
.L_x_150:
[----:B-1----:R1:W4:Y:S02]  /*82f0*/  SYNCS.PHASECHK.TRANS64.TRYWAIT P0, [R0+URZ], R3 ;  /* 0x00000003000075a7 */ /* 0x00232400080011ff */
[----:B----4-:R-:W-:Y:S05]  /*8300*/  @!P0 NANOSLEEP.SYNCS 0x989680 ;  /* 0x009896800000895d */ /* 0x010fea0003900000 */
[----:B------:R-:W4:Y:S02]  /*8310*/  @!P0 SYNCS.PHASECHK.TRANS64 P0, [R0+URZ], R3 ;  /* 0x00000003000085a7 */ /* 0x000f2400080010ff */
[----:B----4-:R-:W-:Y:S05]  /*8320*/  @!P0 BRA `(.L_x_150) ;  /* 0xfffffffc00f08947 */ /* 0x010fea000383ffff */
[----:B------:R-:W-:Y:S05]  /*8330*/  BRA `(.L_x_151) ;  /* 0xffffffa800dc7947 */ /* 0x000fea000383ffff */
.L_x_43:
[----:B------:R-:W-:-:S07]  /*8340*/  MOV R0, UR4 ;  /* 0x0000000400007c02 */ /* 0x000fce0008000f00 */
.L_x_152:
[----:B-1----:R1:W4:Y:S02]  /*8350*/  SYNCS.PHASECHK.TRANS64.TRYWAIT P0, [R0+URZ], R3 ;  /* 0x00000003000075a7 */ /* 0x00232400080011ff */
[----:B----4-:R-:W-:Y:S05]  /*8360*/  @!P0 NANOSLEEP.SYNCS 0x989680 ;  /* 0x009896800000895d */ /* 0x010fea0003900000 */
[----:B------:R-:W4:Y:S02]  /*8370*/  @!P0 SYNCS.PHASECHK.TRANS64 P0, [R0+URZ], R3 ;  /* 0x00000003000085a7 */ /* 0x000f2400080010ff */
[----:B----4-:R-:W-:Y:S05]  /*8380*/  @!P0 BRA `(.L_x_152) ;  /* 0xfffffffc00f08947 */ /* 0x010fea000383ffff */
[----:B------:R-:W-:Y:S05]  /*8390*/  BRA `(.L_x_153) ;  /* 0xffffffa800ec7947 */ /* 0x000fea000383ffff */
.L_x_44:
[----:B------:R-:W-:-:S07]  /*83a0*/  MOV R0, UR4 ;  /* 0x0000000400007c02 */ /* 0x000fce0008000f00 */
.L_x_154:
[----:B-1----:R1:W4:Y:S02]  /*83b0*/  SYNCS.PHASECHK.TRANS64.TRYWAIT P0, [R0+URZ], R3 ;  /* 0x00000003000075a7 */ /* 0x00232400080011ff */
[----:B----4-:R-:W-:Y:S05]  /*83c0*/  @!P0 NANOSLEEP.SYNCS 0x989680 ;  /* 0x009896800000895d */ /* 0x010fea0003900000 */
[----:B------:R-:W4:Y:S02]  /*83d0*/  @!P0 SYNCS.PHASECHK.TRANS64 P0, [R0+URZ], R3 ;  /* 0x00000003000085a7 */ /* 0x000f2400080010ff */
[----:B----4-:R-:W-:Y:S05]  /*83e0*/  @!P0 BRA `(.L_x_154) ;  /* 0xfffffffc00f08947 */ /* 0x010fea000383ffff */
[----:B------:R-:W-:Y:S05]  /*83f0*/  BRA `(.L_x_155) ;  /* 0xffffffa800fc7947 */ /* 0x000fea000383ffff */
.L_x_45:
[----:B------:R-:W-:-:S07]  /*8400*/  MOV R0, UR4 ;  /* 0x0000000400007c02 */ /* 0x000fce0008000f00 */
.L_x_156:
[----:B-1----:R1:W4:Y:S02]  /*8410*/  SYNCS.PHASECHK.TRANS64.TRYWAIT P0, [R0+URZ], R3 ;  /* 0x00000003000075a7 */ /* 0x00232400080011ff */
[----:B----4-:R-:W-:Y:S05]  /*8420*/  @!P0 NANOSLEEP.SYNCS 0x989680 ;  /* 0x009896800000895d */ /* 0x010fea0003900000 */
[----:B------:R-:W4:Y:S02]  /*8430*/  @!P0 SYNCS.PHASECHK.TRANS64 P0, [R0+URZ], R3 ;  /* 0x00000003000085a7 */ /* 0x000f2400080010ff */
[----:B----4-:R-:W-:Y:S05]  /*8440*/  @!P0 BRA `(.L_x_156) ;  /* 0xfffffffc00f08947 */ /* 0x010fea000383ffff */
[----:B------:R-:W-:Y:S05]  /*8450*/  BRA `(.L_x_157) ;  /* 0xffffffac000c7947 */ /* 0x000fea000383ffff */
.L_x_46:
[----:B------:R-:W-:-:S07]  /*8460*/  MOV R0, UR4 ;  /* 0x0000000400007c02 */ /* 0x000fce0008000f00 */
.L_x_158:
[----:B-1----:R1:W4:Y:S02]  /*8470*/  SYNCS.PHASECHK.TRANS64.TRYWAIT P0, [R0+URZ], R3 ;  /* 0x00000003000075a7 */ /* 0x00232400080011ff */
[----:B----4-:R-:W-:Y:S05]  /*8480*/  @!P0 NANOSLEEP.SYNCS 0x989680 ;  /* 0x009896800000895d */ /* 0x010fea0003900000 */
[----:B------:R-:W4:Y:S02]  /*8490*/  @!P0 SYNCS.PHASECHK.TRANS64 P0, [R0+URZ], R3 ;  /* 0x00000003000085a7 */ /* 0x000f2400080010ff */
[----:B----4-:R-:W-:Y:S05]  /*84a0*/  @!P0 BRA `(.L_x_158) ;  /* 0xfffffffc00f08947 */ /* 0x010fea000383ffff */
[----:B------:R-:W-:Y:S05]  /*84b0*/  BRA `(.L_x_159) ;  /* 0xffffffac001c7947 */ /* 0x000fea000383ffff */
.L_x_47:
[----:B------:R-:W-:-:S07]  /*84c0*/  MOV R0, UR4 ;  /* 0x0000000400007c02 */ /* 0x000fce0008000f00 */
.L_x_160:
[----:B-1----:R1:W4:Y:S02]  /*84d0*/  SYNCS.PHASECHK.TRANS64.TRYWAIT P0, [R0+URZ], R3 ;  /* 0x00000003000075a7 */ /* 0x00232400080011ff */
[----:B----4-:R-:W-:Y:S05]  /*84e0*/  @!P0 NANOSLEEP.SYNCS 0x989680 ;  /* 0x009896800000895d */ /* 0x010fea0003900000 */
[----:B------:R-:W4:Y:S02]  /*84f0*/  @!P0 SYNCS.PHASECHK.TRANS64 P0, [R0+URZ], R3 ;  /* 0x00000003000085a7 */ /* 0x000f2400080010ff */
[----:B----4-:R-:W-:Y:S05]  /*8500*/  @!P0 BRA `(.L_x_160) ;  /* 0xfffffffc00f08947 */ /* 0x010fea000383ffff */
[----:B------:R-:W-:Y:S05]  /*8510*/  BRA `(.L_x_161) ;  /* 0xffffffac002c7947 */ /* 0x000fea000383ffff */
.L_x_48:
[----:B------:R-:W-:-:S07]  /*8520*/  MOV R0, UR4 ;  /* 0x0000000400007c02 */ /* 0x000fce0008000f00 */
.L_x_162:
[----:B-1----:R1:W4:Y:S02]  /*8530*/  SYNCS.PHASECHK.TRANS64.TRYWAIT P0, [R0+URZ], R3 ;  /* 0x00000003000075a7 */ /* 0x00232400080011ff */
[----:B----4-:R-:W-:Y:S05]  /*8540*/  @!P0 NANOSLEEP.SYNCS 0x989680 ;  /* 0x009896800000895d */ /* 0x010fea0003900000 */
[----:B------:R-:W4:Y:S02]  /*8550*/  @!P0 SYNCS.PHASECHK.TRANS64 P0, [R0+URZ], R3 ;  /* 0x00000003000085a7 */ /* 0x000f2400080010ff */
[----:B----4-:R-:W-:Y:S05]  /*8560*/  @!P0 BRA `(.L_x_162) ;  /* 0xfffffffc00f08947 */ /* 0x010fea000383ffff */
[----:B------:R-:W-:Y:S05]  /*8570*/  BRA `(.L_x_163) ;  /* 0xffffffac003c7947 */ /* 0x000fea000383ffff */
.L_x_49:
[----:B------:R-:W-:-:S07]  /*8580*/  MOV R0, UR4 ;  /* 0x0000000400007c02 */ /* 0x000fce0008000f00 */
.L_x_164:
[----:B-1----:R1:W4:Y:S02]  /*8590*/  SYNCS.PHASECHK.TRANS64.TRYWAIT P0, [R0+URZ], R3 ;  /* 0x00000003000075a7 */ /* 0x00232400080011ff */
[----:B----4-:R-:W-:Y:S05]  /*85a0*/  @!P0 NANOSLEEP.SYNCS 0x989680 ;  /* 0x009896800000895d */ /* 0x010fea0003900000 */
[----:B------:R-:W4:Y:S02]  /*85b0*/  @!P0 SYNCS.PHASECHK.TRANS64 P0, [R0+URZ], R3 ;  /* 0x00000003000085a7 */ /* 0x000f2400080010ff */
[----:B----4-:R-:W-:Y:S05]  /*85c0*/  @!P0 BRA `(.L_x_164) ;  /* 0xfffffffc00f08947 */ /* 0x010fea000383ffff */
[----:B------:R-:W-:Y:S05]  /*85d0*/  BRA `(.L_x_165) ;  /* 0xffffffac004c7947 */ /* 0x000fea000383ffff */
.L_x_50:
[----:B------:R-:W-:-:S07]  /*85e0*/  MOV R0, UR4 ;  /* 0x0000000400007c02 */ /* 0x000fce0008000f00 */
.L_x_166:
[----:B-1----:R1:W4:Y:S02]  /*85f0*/  SYNCS.PHASECHK.TRANS64.TRYWAIT P0, [R0+URZ], R3 ;  /* 0x00000003000075a7 */ /* 0x00232400080011ff */
[----:B----4-:R-:W-:Y:S05]  /*8600*/  @!P0 NANOSLEEP.SYNCS 0x989680 ;  /* 0x009896800000895d */ /* 0x010fea0003900000 */
[----:B------:R-:W4:Y:S02]  /*8610*/  @!P0 SYNCS.PHASECHK.TRANS64 P0, [R0+URZ], R3 ;  /* 0x00000003000085a7 */ /* 0x000f2400080010ff */
[----:B----4-:R-:W-:Y:S05]  /*8620*/  @!P0 BRA `(.L_x_166) ;  /* 0xfffffffc00f08947 */ /* 0x010fea000383ffff */
[----:B------:R-:W-:Y:S05]  /*8630*/  BRA `(.L_x_167) ;  /* 0xffffffac005c7947 */ /* 0x000fea000383ffff */
.L_x_51:
[----:B------:R-:W-:-:S07]  /*8640*/  MOV R0, UR4 ;  /* 0x0000000400007c02 */ /* 0x000fce0008000f00 */
.L_x_168:
[----:B-1----:R1:W4:Y:S02]  /*8650*/  SYNCS.PHASECHK.TRANS64.TRYWAIT P0, [R0+URZ], R3 ;  /* 0x00000003000075a7 */ /* 0x00232400080011ff */
[----:B----4-:R-:W-:Y:S05]  /*8660*/  @!P0 NANOSLEEP.SYNCS 0x989680 ;  /* 0x009896800000895d */ /* 0x010fea0003900000 */
[----:B------:R-:W4:Y:S02]  /*8670*/  @!P0 SYNCS.PHASECHK.TRANS64 P0, [R0+URZ], R3 ;  /* 0x00000003000085a7 */ /* 0x000f2400080010ff */
[----:B----4-:R-:W-:Y:S05]  /*8680*/  @!P0 BRA `(.L_x_168) ;  /* 0xfffffffc00f08947 */ /* 0x010fea000383ffff */
[----:B------:R-:W-:Y:S05]  /*8690*/  BRA `(.L_x_169) ;  /* 0xffffffac006c7947 */ /* 0x000fea000383ffff */
.L_x_52:
[----:B------:R-:W-:-:S07]  /*86a0*/  MOV R0, UR4 ;  /* 0x0000000400007c02 */ /* 0x000fce0008000f00 */
.L_x_170:
[----:B-1----:R1:W4:Y:S02]  /*86b0*/  SYNCS.PHASECHK.TRANS64.TRYWAIT P0, [R0+URZ], R3 ;  /* 0x00000003000075a7 */ /* 0x00232400080011ff */
[----:B----4-:R-:W-:Y:S05]  /*86c0*/  @!P0 NANOSLEEP.SYNCS 0x989680 ;  /* 0x009896800000895d */ /* 0x010fea0003900000 */
[----:B------:R-:W4:Y:S02]  /*86d0*/  @!P0 SYNCS.PHASECHK.TRANS64 P0, [R0+URZ], R3 ;  /* 0x00000003000085a7 */ /* 0x000f2400080010ff */
[----:B----4-:R-:W-:Y:S05]  /*86e0*/  @!P0 BRA `(.L_x_170) ;  /* 0xfffffffc00f08947 */ /* 0x010fea000383ffff */
[----:B------:R-:W-:Y:S05]  /*86f0*/  BRA `(.L_x_171) ;  /* 0xffffffac007c7947 */ /* 0x000fea000383ffff */
.L_x_53:
[----:B------:R-:W-:-:S07]  /*8700*/  MOV R0, UR4 ;  /* 0x0000000400007c02 */ /* 0x000fce0008000f00 */
.L_x_172:
[----:B-1----:R1:W4:Y:S02]  /*8710*/  SYNCS.PHASECHK.TRANS64.TRYWAIT P0, [R0+URZ], R3 ;  /* 0x00000003000075a7 */ /* 0x00232400080011ff */
[----:B----4-:R-:W-:Y:S05]  /*8720*/  @!P0 NANOSLEEP.SYNCS 0x989680 ;  /* 0x009896800000895d */ /* 0x010fea0003900000 */
[----:B------:R-:W4:Y:S02]  /*8730*/  @!P0 SYNCS.PHASECHK.TRANS64 P0, [R0+URZ], R3 ;  /* 0x00000003000085a7 */ /* 0x000f2400080010ff */
[----:B----4-:R-:W-:Y:S05]  /*8740*/  @!P0 BRA `(.L_x_172) ;  /* 0xfffffffc00f08947 */ /* 0x010fea000383ffff */
[----:B------:R-:W-:Y:S05]  /*8750*/  BRA `(.L_x_173) ;  /* 0xffffffac008c7947 */ /* 0x000fea000383ffff */
.L_x_54:
[----:B------:R-:W-:-:S07]  /*8760*/  MOV R0, UR4 ;  /* 0x0000000400007c02 */ /* 0x000fce0008000f00 */
.L_x_174:
[----:B-1----:R1:W4:Y:S02]  /*8770*/  SYNCS.PHASECHK.TRANS64.TRYWAIT P0, [R0+URZ], R3 ;  /* 0x00000003000075a7 */ /* 0x00232400080011ff */
[----:B----4-:R-:W-:Y:S05]  /*8780*/  @!P0 NANOSLEEP.SYNCS 0x989680 ;  /* 0x009896800000895d */ /* 0x010fea0003900000 */
[----:B------:R-:W4:Y:S02]  /*8790*/  @!P0 SYNCS.PHASECHK.TRANS64 P0, [R0+URZ], R3 ;  /* 0x00000003000085a7 */ /* 0x000f2400080010ff */
[----:B----4-:R-:W-:Y:S05]  /*87a0*/  @!P0 BRA `(.L_x_174) ;  /* 0xfffffffc00f08947 */ /* 0x010fea000383ffff */
[----:B------:R-:W-:Y:S05]  /*87b0*/  BRA `(.L_x_175) ;  /* 0xffffffac009c7947 */ /* 0x000fea000383ffff */
.L_x_55:
[----:B------:R-:W-:-:S07]  /*87c0*/  MOV R0, UR4 ;  /* 0x0000000400007c02 */ /* 0x000fce0008000f00 */
.L_x_176:
[----:B-1----:R1:W4:Y:S02]  /*87d0*/  SYNCS.PHASECHK.TRANS64.TRYWAIT P0, [R0+URZ], R3 ;  /* 0x00000003000075a7 */ /* 0x00232400080011ff */
[----:B----4-:R-:W-:Y:S05]  /*87e0*/  @!P0 NANOSLEEP.SYNCS 0x989680 ;  /* 0x009896800000895d */ /* 0x010fea0003900000 */
[----:B------:R-:W4:Y:S02]  /*87f0*/  @!P0 SYNCS.PHASECHK.TRANS64 P0, [R0+URZ], R3 ;  /* 0x00000003000085a7 */ /* 0x000f2400080010ff */
[----:B----4-:R-:W-:Y:S05]  /*8800*/  @!P0 BRA `(.L_x_176) ;  /* 0xfffffffc00f08947 */ /* 0x010fea000383ffff */
[----:B------:R-:W-:Y:S05]  /*8810*/  BRA `(.L_x_177) ;  /* 0xffffffac00ac7947 */ /* 0x000fea000383ffff */
.L_x_56:
[----:B------:R-:W-:-:S07]  /*8820*/  MOV R0, UR4 ;  /* 0x0000000400007c02 */ /* 0x000fce0008000f00 */
.L_x_178:
[----:B-1----:R1:W4:Y:S02]  /*8830*/  SYNCS.PHASECHK.TRANS64.TRYWAIT P0, [R0+URZ], R3 ;  /* 0x00000003000075a7 */ /* 0x00232400080011ff */
[----:B----4-:R-:W-:Y:S05]  /*8840*/  @!P0 NANOSLEEP.SYNCS 0x989680 ;  /* 0x009896800000895d */ /* 0x010fea0003900000 */
[----:B------:R-:W4:Y:S02]  /*8850*/  @!P0 SYNCS.PHASECHK.TRANS64 P0, [R0+URZ], R3 ;  /* 0x00000003000085a7 */ /* 0x000f2400080010ff */
[----:B----4-:R-:W-:Y:S05]  /*8860*/  @!P0 BRA `(.L_x_178) ;  /* 0xfffffffc00f08947 */ /* 0x010fea000383ffff */
[----:B------:R-:W-:Y:S05]  /*8870*/  BRA `(.L_x_179) ;  /* 0xffffffac00bc7947 */ /* 0x000fea000383ffff */
.L_x_57:
[----:B------:R-:W-:-:S07]  /*8880*/  MOV R0, UR4 ;  /* 0x0000000400007c02 */ /* 0x000fce0008000f00 */
.L_x_180:
[----:B-1----:R1:W4:Y:S02]  /*8890*/  SYNCS.PHASECHK.TRANS64.TRYWAIT P0, [R0+URZ], R3 ;  /* 0x00000003000075a7 */ /* 0x00232400080011ff */
[----:B----4-:R-:W-:Y:S05]  /*88a0*/  @!P0 NANOSLEEP.SYNCS 0x989680 ;  /* 0x009896800000895d */ /* 0x010fea0003900000 */
[----:B------:R-:W4:Y:S02]  /*88b0*/  @!P0 SYNCS.PHASECHK.TRANS64 P0, [R0+URZ], R3 ;  /* 0x00000003000085a7 */ /* 0x000f2400080010ff */
[----:B----4-:R-:W-:Y:S05]  /*88c0*/  @!P0 BRA `(.L_x_180) ;  /* 0xfffffffc00f08947 */ /* 0x010fea000383ffff */
[----:B------:R-:W-:Y:S05]  /*88d0*/  BRA `(.L_x_181) ;  /* 0xffffffac00cc7947 */ /* 0x000fea000383ffff */
.L_x_58:
[----:B------:R-:W-:-:S07]  /*88e0*/  MOV R0, UR4 ;  /* 0x0000000400007c02 */ /* 0x000fce0008000f00 */
.L_x_182:
[----:B-1----:R1:W4:Y:S02]  /*88f0*/  SYNCS.PHASECHK.TRANS64.TRYWAIT P0, [R0+URZ], R3 ;  /* 0x00000003000075a7 */ /* 0x00232400080011ff */
[----:B----4-:R-:W-:Y:S05]  /*8900*/  @!P0 NANOSLEEP.SYNCS 0x989680 ;  /* 0x009896800000895d */ /* 0x010fea0003900000 */
[----:B------:R-:W4:Y:S02]  /*8910*/  @!P0 SYNCS.PHASECHK.TRANS64 P0, [R0+URZ], R3 ;  /* 0x00000003000085a7 */ /* 0x000f2400080010ff */
[----:B----4-:R-:W-:Y:S05]  /*8920*/  @!P0 BRA `(.L_x_182) ;  /* 0xfffffffc00f08947 */ /* 0x010fea000383ffff */
[----:B------:R-:W-:Y:S05]  /*8930*/  BRA `(.L_x_183) ;  /* 0xffffffac00dc7947 */ /* 0x000fea000383ffff */
.L_x_61:
[----:B------:R-:W-:-:S07]  /*8940*/  MOV R4, UR45 ;  /* 0x0000002d00047c02 */ /* 0x000fce0008000f00 */
.L_x_184:
[----:B-1----:R1:W2:Y:S02]  /*8950*/  SYNCS.PHASECHK.TRANS64.TRYWAIT P1, [R4+URZ+0x1e8], R7 ;  /* 0x0001e807040075a7 */ /* 0x0022a400080211ff */
[----:B--2---:R-:W-:Y:S05]  /*8960*/  @!P1 NANOSLEEP.SYNCS 0x989680 ;  /* 0x009896800000995d */ /* 0x004fea0003900000 */
[----:B------:R-:W2:Y:S02]  /*8970*/  @!P1 SYNCS.PHASECHK.TRANS64 P1, [R4+URZ+0x1e8], R7 ;  /* 0x0001e807040095a7 */ /* 0x000ea400080210ff */
[----:B--2---:R-:W-:Y:S05]  /*8980*/  @!P1 BRA `(.L_x_184) ;  /* 0xfffffffc00f09947 */ /* 0x004fea000383ffff */
[----:B------:R-:W-:Y:S05]  /*8990*/  BRA `(.L_x_185) ;  /* 0xffffffb000447947 */ /* 0x000fea000383ffff */
.L_x_62:
[----:B-1----:R-:W-:-:S07]  /*89a0*/  MOV R4, UR45 ;  /* 0x0000002d00047c02 */ /* 0x002fce0008000f00 */
.L_x_186:
[----:B-1----:R1:W2:Y:S02]  /*89b0*/  SYNCS.PHASECHK.TRANS64.TRYWAIT P1, [R4+URZ+0x1e0], R5 ;  /* 0x0001e005040075a7 */ /* 0x0022a400080211ff */
[----:B--2---:R-:W-:Y:S05]  /*89c0*/  @!P1 NANOSLEEP.SYNCS 0x989680 ;  /* 0x009896800000995d */ /* 0x004fea0003900000 */
[----:B------:R-:W2:Y:S02]  /*89d0*/  @!P1 SYNCS.PHASECHK.TRANS64 P1, [R4+URZ+0x1e0], R5 ;  /* 0x0001e005040095a7 */ /* 0x000ea400080210ff */
[----:B--2---:R-:W-:Y:S05]  /*89e0*/  @!P1 BRA `(.L_x_186) ;  /* 0xfffffffc00f09947 */ /* 0x004fea000383ffff */
[----:B------:R-:W-:Y:S05]  /*89f0*/  BRA `(.L_x_187) ;  /* 0xffffffb0004c7947 */ /* 0x000fea000383ffff */
.L_x_70:
[----:B------:R-:W-:-:S07]  /*8a00*/  MOV R0, UR6 ;  /* 0x0000000600007c02 */ /* 0x000fce0008000f00 */
.L_x_188:
[----:B-1----:R1:W2:Y:S02]  /*8a10*/  SYNCS.PHASECHK.TRANS64.TRYWAIT P0, [R0+URZ+0x1e0], R5 ;  /* 0x0001e005000075a7 */ /* 0x0022a400080011ff */
[----:B--2---:R-:W-:Y:S05]  /*8a20*/  @!P0 NANOSLEEP.SYNCS 0x989680 ;  /* 0x009896800000895d */ /* 0x004fea0003900000 */
[----:B------:R-:W2:Y:S02]  /*8a30*/  @!P0 SYNCS.PHASECHK.TRANS64 P0, [R0+URZ+0x1e0], R5 ;  /* 0x0001e005000085a7 */ /* 0x000ea400080010ff */
[----:B--2---:R-:W-:Y:S05]  /*8a40*/  @!P0 BRA `(.L_x_188) ;  /* 0xfffffffc00f08947 */ /* 0x004fea000383ffff */
[----:B------:R-:W-:Y:S05]  /*8a50*/  BRA `(.L_x_189) ;  /* 0xffffffb400c07947 */ /* 0x000fea000383ffff */
.L_x_71:
[----:B------:R-:W-:-:S07]  /*8a60*/  MOV R5, UR8 ;  /* 0x0000000800057c02 */ /* 0x000fce0008000f00 */
.L_x_190:
[----:B-1----:R1:W2:Y:S02]  /*8a70*/  SYNCS.PHASECHK.TRANS64.TRYWAIT P0, [R5+URZ+0x200], R0 ;  /* 0x00020000050075a7 */ /* 0x0022a400080011ff */
[----:B--2---:R-:W-:Y:S05]  /*8a80*/  @!P0 NANOSLEEP.SYNCS 0x989680 ;  /* 0x009896800000895d */ /* 0x004fea0003900000 */
[----:B------:R-:W2:Y:S02]  /*8a90*/  @!P0 SYNCS.PHASECHK.TRANS64 P0, [R5+URZ+0x200], R0 ;  /* 0x00020000050085a7 */ /* 0x000ea400080010ff */
[----:B--2---:R-:W-:Y:S05]  /*8aa0*/  @!P0 BRA `(.L_x_190) ;  /* 0xfffffffc00f08947 */ /* 0x004fea000383ffff */
[----:B------:R-:W-:Y:S05]  /*8ab0*/  BRA `(.L_x_191) ;  /* 0xffffffb400dc7947 */ /* 0x000fea000383ffff */
.L_x_74:
[----:B-1----:R-:W-:Y:S07]  /*8ac0*/  MOV R0, UR7 ;  /* 0x0000000700007c02 */ /* 0x002fee0008000f00 */
.L_x_192:
[----:B-1----:R1:W2:Y:S02]  /*8ad0*/  SYNCS.PHASECHK.TRANS64.TRYWAIT P0, [R0+URZ], R5 ;  /* 0x00000005000075a7 */ /* 0x0022a400080011ff */
[----:B--2---:R-:W-:Y:S05]  /*8ae0*/  @!P0 NANOSLEEP.SYNCS 0x989680 ;  /* 0x009896800000895d */ /* 0x004fea0003900000 */
[----:B------:R-:W2:Y:S02]  /*8af0*/  @!P0 SYNCS.PHASECHK.TRANS64 P0, [R0+URZ], R5 ;  /* 0x00000005000085a7 */ /* 0x000ea400080010ff */
[----:B--2---:R-:W-:Y:S05]  /*8b00*/  @!P0 BRA `(.L_x_192) ;  /* 0xfffffffc00f08947 */ /* 0x004fea000383ffff */
[----:B------:R-:W-:Y:S05]  /*8b10*/  BRA `(.L_x_73) ;  /* 0xffffffb800007947 */ /* 0x000fea000383ffff */
.L_x_77:
[----:B------:R-:W-:-:S07]  /*8b20*/  MOV R0, UR5 ;  /* 0x0000000500007c02 */ /* 0x000fce0008000f00 */
.L_x_193:
[----:B-1----:R1:W4:Y:S02]  /*8b30*/  SYNCS.PHASECHK.TRANS64.TRYWAIT P0, [R0+URZ], R3 ;  /* 0x00000003000075a7 */ /* 0x00232400080011ff */
[----:B----4-:R-:W-:Y:S05]  /*8b40*/  @!P0 NANOSLEEP.SYNCS 0x989680 ;  /* 0x009896800000895d */ /* 0x010fea0003900000 */
[----:B------:R-:W4:Y:S02]  /*8b50*/  @!P0 SYNCS.PHASECHK.TRANS64 P0, [R0+URZ], R3 ;  /* 0x00000003000085a7 */ /* 0x000f2400080010ff */
[----:B----4-:R-:W-:Y:S05]  /*8b60*/  @!P0 BRA `(.L_x_193) ;  /* 0xfffffffc00f08947 */ /* 0x010fea000383ffff */
[----:B------:R-:W-:Y:S05]  /*8b70*/  BRA `(.L_x_194) ;  /* 0xffffffb800c87947 */ /* 0x000fea000383ffff */
.L_x_78:
[----:B------:R-:W-:-:S07]  /*8b80*/  MOV R0, UR7 ;  /* 0x0000000700007c02 */ /* 0x000fce0008000f00 */
.L_x_195:
[----:B-1----:R1:W4:Y:S02]  /*8b90*/  SYNCS.PHASECHK.TRANS64.TRYWAIT P0, [R0+URZ], R3 ;  /* 0x00000003000075a7 */ /* 0x00232400080011ff */
[----:B----4-:R-:W-:Y:S05]  /*8ba0*/  @!P0 NANOSLEEP.SYNCS 0x989680 ;  /* 0x009896800000895d */ /* 0x010fea0003900000 */
[----:B------:R-:W4:Y:S02]  /*8bb0*/  @!P0 SYNCS.PHASECHK.TRANS64 P0, [R0+URZ], R3 ;  /* 0x00000003000085a7 */ /* 0x000f2400080010ff */
[----:B----4-:R-:W-:Y:S05]  /*8bc0*/  @!P0 BRA `(.L_x_195) ;  /* 0xfffffffc00f08947 */ /* 0x010fea000383ffff */
[----:B------:R-:W-:Y:S05]  /*8bd0*/  BRA `(.L_x_196) ;  /* 0xffffffb800d47947 */ /* 0x000fea000383ffff */
.L_x_83:
[----:B------:R-:W-:Y:S07]  /*8be0*/  MOV R0, UR7 ;  /* 0x0000000700007c02 */ /* 0x000fee0008000f00 */
.L_x_197:
[----:B--2---:R2:W3:Y:S02]  /*8bf0*/  SYNCS.PHASECHK.TRANS64.TRYWAIT P0, [R0+URZ+0x1e0], R3 ;  /* 0x0001e003000075a7 */ /* 0x0044e400080011ff */
[----:B---3--:R-:W-:Y:S05]  /*8c00*/  @!P0 NANOSLEEP.SYNCS 0x989680 ;  /* 0x009896800000895d */ /* 0x008fea0003900000 */
[----:B------:R-:W3:Y:S02]  /*8c10*/  @!P0 SYNCS.PHASECHK.TRANS64 P0, [R0+URZ+0x1e0], R3 ;  /* 0x0001e003000085a7 */ /* 0x000ee400080010ff */
[----:B---3--:R-:W-:Y:S05]  /*8c20*/  @!P0 BRA `(.L_x_197) ;  /* 0xfffffffc00f08947 */ /* 0x008fea000383ffff */
[----:B------:R-:W-:Y:S05]  /*8c30*/  BRA `(.L_x_198) ;  /* 0xffffffbc00e47947 */ /* 0x000fea000383ffff */
.L_x_86:
[----:B------:R-:W-:Y:S07]  /*8c40*/  MOV R0, UR7 ;  /* 0x0000000700007c02 */ /* 0x000fee0008000f00 */
.L_x_199:
[----:B--2---:R2:W3:Y:S02]  /*8c50*/  SYNCS.PHASECHK.TRANS64.TRYWAIT P0, [R0+URZ+0x1d8], R3 ;  /* 0x0001d803000075a7 */ /* 0x0044e400080011ff */
[----:B---3--:R-:W-:Y:S05]  /*8c60*/  @!P0 NANOSLEEP.SYNCS 0x989680 ;  /* 0x009896800000895d */ /* 0x008fea0003900000 */
[----:B------:R-:W3:Y:S02]  /*8c70*/  @!P0 SYNCS.PHASECHK.TRANS64 P0, [R0+URZ+0x1d8], R3 ;  /* 0x0001d803000085a7 */ /* 0x000ee400080010ff */
[----:B---3--:R-:W-:Y:S05]  /*8c80*/  @!P0 BRA `(.L_x_199) ;  /* 0xfffffffc00f08947 */ /* 0x008fea000383ffff */
[----:B------:R-:W-:Y:S05]  /*8c90*/  BRA `(.L_x_85) ;  /* 0xffffffc000bc7947 */ /* 0x000fea000383ffff */
.L_x_89:
[----:B------:R-:W-:Y:S07]  /*8ca0*/  MOV R3, UR17 ;  /* 0x0000001100037c02 */ /* 0x000fee0008000f00 */
.L_x_200:
[----:B-1----:R1:W2:Y:S02]  /*8cb0*/  SYNCS.PHASECHK.TRANS64.TRYWAIT P0, [R3+URZ+0x1b8], R0 ;  /* 0x0001b800030075a7 */ /* 0x0022a400080011ff */
[----:B--2---:R-:W-:Y:S05]  /*8cc0*/  @!P0 NANOSLEEP.SYNCS 0x989680 ;  /* 0x009896800000895d */ /* 0x004fea0003900000 */
[----:B------:R-:W2:Y:S02]  /*8cd0*/  @!P0 SYNCS.PHASECHK.TRANS64 P0, [R3+URZ+0x1b8], R0 ;  /* 0x0001b800030085a7 */ /* 0x000ea400080010ff */
[----:B--2---:R-:W-:Y:S05]  /*8ce0*/  @!P0 BRA `(.L_x_200) ;  /* 0xfffffffc00f08947 */ /* 0x004fea000383ffff */
[----:B------:R-:W-:Y:S05]  /*8cf0*/  BRA `(.L_x_201) ;  /* 0xffffffc400787947 */ /* 0x000fea000383ffff */
.L_x_90:
[----:B------:R-:W-:Y:S07]  /*8d00*/  MOV R3, UR14 ;  /* 0x0000000e00037c02 */ /* 0x000fee0008000f00 */
.L_x_202:
[----:B-1----:R1:W2:Y:S02]  /*8d10*/  SYNCS.PHASECHK.TRANS64.TRYWAIT P0, [R3+URZ+0x1b8], R12 ;  /* 0x0001b80c030075a7 */ /* 0x0022a400080011ff */
[----:B--2---:R-:W-:Y:S05]  /*8d20*/  @!P0 NANOSLEEP.SYNCS 0x989680 ;  /* 0x009896800000895d */ /* 0x004fea0003900000 */
[----:B------:R-:W2:Y:S02]  /*8d30*/  @!P0 SYNCS.PHASECHK.TRANS64 P0, [R3+URZ+0x1b8], R12 ;  /* 0x0001b80c030085a7 */ /* 0x000ea400080010ff */
[----:B--2---:R-:W-:Y:S05]  /*8d40*/  @!P0 BRA `(.L_x_202) ;  /* 0xfffffffc00f08947 */ /* 0x004fea000383ffff */
[----:B------:R-:W-:Y:S05]  /*8d50*/  BRA `(.L_x_203) ;  /* 0xffffffc800107947 */ /* 0x000fea000383ffff */
.L_x_92:
[----:B------:R-:W-:-:S07]  /*8d60*/  MOV R0, UR4 ;  /* 0x0000000400007c02 */ /* 0x000fce0008000f00 */
.L_x_204:
[----:B-1----:R1:W3:Y:S02]  /*8d70*/  SYNCS.PHASECHK.TRANS64.TRYWAIT P0, [R0+URZ], R3 ;  /* 0x00000003000075a7 */ /* 0x0022e400080011ff */
[----:B---3--:R-:W-:Y:S05]  /*8d80*/  @!P0 NANOSLEEP.SYNCS 0x989680 ;  /* 0x009896800000895d */ /* 0x008fea0003900000 */
[----:B------:R-:W3:Y:S02]  /*8d90*/  @!P0 SYNCS.PHASECHK.TRANS64 P0, [R0+URZ], R3 ;  /* 0x00000003000085a7 */ /* 0x000ee400080010ff */
[----:B---3--:R-:W-:Y:S05]  /*8da0*/  @!P0 BRA `(.L_x_204) ;  /* 0xfffffffc00f08947 */ /* 0x008fea000383ffff */
[----:B------:R-:W-:Y:S05]  /*8db0*/  BRA `(.L_x_205) ;  /* 0xffffffc800887947 */ /* 0x000fea000383ffff */
.L_x_93:
[----:B-1----:R1:W3:Y:S02]  /*8dc0*/  SYNCS.PHASECHK.TRANS64.TRYWAIT P0, [R2+URZ], R3 ;  /* 0x00000003020075a7 */ /* 0x0022e400080011ff */
[----:B---3--:R-:W-:Y:S05]  /*8dd0*/  @!P0 NANOSLEEP.SYNCS 0x989680 ;  /* 0x009896800000895d */ /* 0x008fea0003900000 */
[----:B------:R-:W3:Y:S02]  /*8de0*/  @!P0 SYNCS.PHASECHK.TRANS64 P0, [R2+URZ], R3 ;  /* 0x00000003020085a7 */ /* 0x000ee400080010ff */
[----:B---3--:R-:W-:Y:S05]  /*8df0*/  @!P0 BRA `(.L_x_93) ;  /* 0xfffffffc00f08947 */ /* 0x008fea000383ffff */
[----:B------:R-:W-:Y:S05]  /*8e00*/  BRA `(.L_x_206) ;  /* 0xffffffc800b47947 */ /* 0x000fea000383ffff */
.L_x_95:
[----:B------:R-:W-:Y:S07]  /*8e10*/  MOV R0, UR52 ;  /* 0x0000003400007c02 */ /* 0x000fee0008000f00 */
.L_x_207:
[----:B-1----:R1:W2:Y:S02]  /*8e20*/  SYNCS.PHASECHK.TRANS64.TRYWAIT P0, [R0+URZ+0x1e0], R3 ;  /* 0x0001e003000075a7 */ /* 0x0022a400080011ff */
[----:B--2---:R-:W-:Y:S05]  /*8e30*/  @!P0 NANOSLEEP.SYNCS 0x989680 ;  /* 0x009896800000895d */ /* 0x004fea0003900000 */
[----:B------:R-:W2:Y:S02]  /*8e40*/  @!P0 SYNCS.PHASECHK.TRANS64 P0, [R0+URZ+0x1e0], R3 ;  /* 0x0001e003000085a7 */ /* 0x000ea400080010ff */
[----:B--2---:R-:W-:Y:S05]  /*8e50*/  @!P0 BRA `(.L_x_207) ;  /* 0xfffffffc00f08947 */ /* 0x004fea000383ffff */
[----:B------:R-:W-:Y:S05]  /*8e60*/  BRA `(.L_x_208) ;  /* 0xffffffcc00947947 */ /* 0x000fea000383ffff */
.L_x_105:
[----:B-1----:R1:W2:Y:S02]  /*8e70*/  SYNCS.PHASECHK.TRANS64.TRYWAIT P1, [R0+URZ+0x1a0], R5 ;  /* 0x0001a005000075a7 */ /* 0x0022a400080211ff */
[----:B--2---:R-:W-:Y:S05]  /*8e80*/  @!P1 NANOSLEEP.SYNCS 0x989680 ;  /* 0x009896800000995d */ /* 0x004fea0003900000 */
[----:B------:R-:W2:Y:S02]  /*8e90*/  @!P1 SYNCS.PHASECHK.TRANS64 P1, [R0+URZ+0x1a0], R5 ;  /* 0x0001a005000095a7 */ /* 0x000ea400080210ff */
[----:B--2---:R-:W-:Y:S05]  /*8ea0*/  @!P1 BRA `(.L_x_105) ;  /* 0xfffffffc00f09947 */ /* 0x004fea000383ffff */
[----:B------:R-:W-:Y:S05]  /*8eb0*/  BRA `(.L_x_104) ;  /* 0xffffffd8008c7947 */ /* 0x000fea000383ffff */
.L_x_107:
[----:B-1----:R1:W4:Y:S02]  /*8ec0*/  SYNCS.PHASECHK.TRANS64.TRYWAIT P0, [R84+URZ+0x1f0], R3 ;  /* 0x0001f003540075a7 */ /* 0x00232400080011ff */
[----:B----4-:R-:W-:Y:S05]  /*8ed0*/  @!P0 NANOSLEEP.SYNCS 0x989680 ;  /* 0x009896800000895d */ /* 0x010fea0003900000 */
[----:B------:R-:W4:Y:S02]  /*8ee0*/  @!P0 SYNCS.PHASECHK.TRANS64 P0, [R84+URZ+0x1f0], R3 ;  /* 0x0001f003540085a7 */ /* 0x000f2400080010ff */
[----:B----4-:R-:W-:Y:S05]  /*8ef0*/  @!P0 BRA `(.L_x_107) ;  /* 0xfffffffc00f08947 */ /* 0x010fea000383ffff */
[----:B------:R-:W-:Y:S05]  /*8f00*/  BRA `(.L_x_106) ;  /* 0xffffffd800e07947 */ /* 0x000fea000383ffff */
.L_x_118:
[----:B--2---:R2:W3:Y:S02]  /*8f10*/  SYNCS.PHASECHK.TRANS64.TRYWAIT P0, [R3+URZ+0x1a0], R4 ;  /* 0x0001a004030075a7 */ /* 0x0044e400080011ff */
[----:B---3--:R-:W-:Y:S05]  /*8f20*/  @!P0 NANOSLEEP.SYNCS 0x989680 ;  /* 0x009896800000895d */ /* 0x008fea0003900000 */
[----:B------:R-:W3:Y:S02]  /*8f30*/  @!P0 SYNCS.PHASECHK.TRANS64 P0, [R3+URZ+0x1a0], R4 ;  /* 0x0001a004030085a7 */ /* 0x000ee400080010ff */
[----:B---3--:R-:W-:Y:S05]  /*8f40*/  @!P0 BRA `(.L_x_118) ;  /* 0xfffffffc00f08947 */ /* 0x008fea000383ffff */
[----:B------:R-:W-:Y:S05]  /*8f50*/  BRA `(.L_x_117) ;  /* 0xffffffe000fc7947 */ /* 0x000fea000383ffff */
        .weak           $__internal_0_$__cuda_sm10x_tcgen05_guardrail_trap_col_being_dealloced_not_returned_by_alloc
        .type           $__internal_0_$__cuda_sm10x_tcgen05_guardrail_trap_col_being_dealloced_not_returned_by_alloc,@function
        .size           $__internal_0_$__cuda_sm10x_tcgen05_guardrail_trap_col_being_dealloced_not_returned_by_alloc,($__internal_1_$__cuda_sm10x_tcgen05_guardrail_trap_phase_invalid_during_alloc - $__internal_0_$__cuda_sm10x_tcgen05_guardrail_trap_col_being_dealloced_not_returned_by_alloc)
$__internal_0_$__cuda_sm10x_tcgen05_guardrail_trap_col_being_dealloced_not_returned_by_alloc:
[----:B------:R-:W-:Y:S05]  /*8f60*/  BPT.TRAP 0x1 ;  /* 0x000000040000795c */ /* 0x000fea0000300000 */
[----:B------:R-:W-:-:S04]  /*8f70*/  MOV R3, 0x0 ;  /* 0x0000000000037802 */ /* 0x000fc80000000f00 */
[----:B------:R-:W-:Y:S05]  /*8f80*/  RET.REL.NODEC R2 `(_ZN7cutlass13device_kernelINS_4conv6kernel13ConvUniversalINS1_16ConvProblemShapeILNS1_8OperatorE0ELi2EEENS1_10collective14CollectiveConvINS1_47MainloopSm100TmaUmmaWarpSpecializedImplicitGemmILS5_0ELi26ELi2ELi1ELi2EN4cute5tupleIJNSA_1CILi1EEESD_SD_EEEEENSB_IJNSC_ILi64EEESG_NSB_IJNSC_ILi32EEEEEEEEENS_6half_tESK_NSA_8TiledMMAINSA_8MMA_AtomIJNSA_20SM100_MMA_F16BF16_SSISK_SK_fLi64ELi64ELNSA_4UMMA5MajorE0ELSP_0ELNSO_7ScaleInE0ELSQ_0EEEEEENSA_6LayoutISE_NSB_IJNSC_ILi0EEESU_SU_EEEEENSB_IJNSA_10UnderscoreESX_SX_EEEEENS7_6detail27Sm100ImplicitGemmTileTraitsINSA_20SM90_TMA_LOAD_IM2COLENSA_14ComposedLayoutINSA_7SwizzleILi2ELi4ELi3EEENSA_18smem_ptr_flag_bitsILi16EEENST_INSB_IJNSC_ILi8EEESH_EEENSB_IJSH_SD_EEEEEEEvEENS11_INSA_13SM90_TMA_LOADES1C_vEEEENS_8epilogue10collective18CollectiveEpilogueINS1H_23Sm100TmaWarpSpecializedILi3ELi2ELi16ELb1ELb0EEEJSJ_NSB_IJNST_ISG_SD_EENST_ISH_SD_EEEEESK_NSB_IJNSB_IJlllEEESD_SU_EEESK_S1Q_NS1H_6fusion15FusionCallbacksIS1L_NS1R_17LinearCombinationISK_fSK_fLNS_15FloatRoundStyleE2EEESJ_S1O_JEEENSA_5SM1004TMEM4LOAD26SM100_TMEM_LOAD_16dp256b4xES12_S1C_NSA_17SM75_U32x4_LDSM_NENSA_21SM90_TMA_STORE_IM2COLES1C_NSA_17SM90_U32x4_STSM_NENSA_39AutoVectorizingCopyWithAssumedAlignmentILi128EEEEEEvvEEEEvNT_6ParamsE) ;  /* 0xffffff70021c7950 */ /* 0x000fea0003c3ffff */
        .weak           $__internal_1_$__cuda_sm10x_tcgen05_guardrail_trap_phase_invalid_during_alloc
        .type           $__internal_1_$__cuda_sm10x_tcgen05_guardrail_trap_phase_invalid_during_alloc,@function
        .size           $__internal_1_$__cuda_sm10x_tcgen05_guardrail_trap_phase_invalid_during_alloc,($__internal_2_$__cuda_sm10x_tcgen05_guardrail_trap_unallocated_columns_being_dealloced - $__internal_1_$__cuda_sm10x_tcgen05_guardrail_trap_phase_invalid_during_alloc)
$__internal_1_$__cuda_sm10x_tcgen05_guardrail_trap_phase_invalid_during_alloc:
[----:B------:R-:W-:Y:S05]  /*8f90*/  BPT.TRAP 0x1 ;  /* 0x000000040000795c */ /* 0x000fea0000300000 */
[----:B------:R-:W-:-:S04]  /*8fa0*/  HFMA2 R3, -RZ, RZ, 0, 0 ;  /* 0x00000000ff037431 */ /* 0x000fc800000001ff */
[----:B------:R-:W-:Y:S05]  /*8fb0*/  RET.REL.NODEC R2 `(_ZN7cutlass13device_kernelINS_4conv6kernel13ConvUniversalINS1_16ConvProblemShapeILNS1_8OperatorE0ELi2EEENS1_10collective14CollectiveConvINS1_47MainloopSm100TmaUmmaWarpSpecializedImplicitGemmILS5_0ELi26ELi2ELi1ELi2EN4cute5tupleIJNSA_1CILi1EEESD_SD_EEEEENSB_IJNSC_ILi64EEESG_NSB_IJNSC_ILi32EEEEEEEEENS_6half_tESK_NSA_8TiledMMAINSA_8MMA_AtomIJNSA_20SM100_MMA_F16BF16_SSISK_SK_fLi64ELi64ELNSA_4UMMA5MajorE0ELSP_0ELNSO_7ScaleInE0ELSQ_0EEEEEENSA_6LayoutISE_NSB_IJNSC_ILi0EEESU_SU_EEEEENSB_IJNSA_10UnderscoreESX_SX_EEEEENS7_6detail27Sm100ImplicitGemmTileTraitsINSA_20SM90_TMA_LOAD_IM2COLENSA_14ComposedLayoutINSA_7SwizzleILi2ELi4ELi3EEENSA_18smem_ptr_flag_bitsILi16EEENST_INSB_IJNSC_ILi8EEESH_EEENSB_IJSH_SD_EEEEEEEvEENS11_INSA_13SM90_TMA_LOADES1C_vEEEENS_8epilogue10collective18CollectiveEpilogueINS1H_23Sm100TmaWarpSpecializedILi3ELi2ELi16ELb1ELb0EEEJSJ_NSB_IJNST_ISG_SD_EENST_ISH_SD_EEEEESK_NSB_IJNSB_IJlllEEESD_SU_EEESK_S1Q_NS1H_6fusion15FusionCallbacksIS1L_NS1R_17LinearCombinationISK_fSK_fLNS_15FloatRoundStyleE2EEESJ_S1O_JEEENSA_5SM1004TMEM4LOAD26SM100_TMEM_LOAD_16dp256b4xES12_S1C_NSA_17SM75_U32x4_LDSM_NENSA_21SM90_TMA_STORE_IM2COLES1C_NSA_17SM90_U32x4_STSM_NENSA_39AutoVectorizingCopyWithAssumedAlignmentILi128EEEEEEvvEEEEvNT_6ParamsE) ;  /* 0xffffff7002107950 */ /* 0x000fea0003c3ffff */
        .weak           $__internal_2_$__cuda_sm10x_tcgen05_guardrail_trap_unallocated_columns_being_dealloced
        .type           $__internal_2_$__cuda_sm10x_tcgen05_guardrail_trap_unallocated_columns_being_dealloced,@function
        .size           $__internal_2_$__cuda_sm10x_tcgen05_guardrail_trap_unallocated_columns_being_dealloced,(.L_x_210 - $__internal_2_$__cuda_sm10x_tcgen05_guardrail_trap_unallocated_columns_being_dealloced)
$__internal_2_$__cuda_sm10x_tcgen05_guardrail_trap_unallocated_columns_being_dealloced:
[----:B------:R-:W-:Y:S05]  /*8fc0*/  BPT.TRAP 0x1 ;  /* 0x000000040000795c */ /* 0x000fea0000300000 */
[----:B------:R-:W-:-:S04]  /*8fd0*/  MOV R3, 0x0 ;  /* 0x0000000000037802 */ /* 0x000fc80000000f00 */
[----:B------:R-:W-:Y:S05]  /*8fe0*/  RET.REL.NODEC R2 `(_ZN7cutlass13device_kernelINS_4conv6kernel13ConvUniversalINS1_16ConvProblemShapeILNS1_8OperatorE0ELi2EEENS1_10collective14CollectiveConvINS1_47MainloopSm100TmaUmmaWarpSpecializedImplicitGemmILS5_0ELi26ELi2ELi1ELi2EN4cute5tupleIJNSA_1CILi1EEESD_SD_EEEEENSB_IJNSC_ILi64EEESG_NSB_IJNSC_ILi32EEEEEEEEENS_6half_tESK_NSA_8TiledMMAINSA_8MMA_AtomIJNSA_20SM100_MMA_F16BF16_SSISK_SK_fLi64ELi64ELNSA_4UMMA5MajorE0ELSP_0ELNSO_7ScaleInE0ELSQ_0EEEEEENSA_6LayoutISE_NSB_IJNSC_ILi0EEESU_SU_EEEEENSB_IJNSA_10UnderscoreESX_SX_EEEEENS7_6detail27Sm100ImplicitGemmTileTraitsINSA_20SM90_TMA_LOAD_IM2COLENSA_14ComposedLayoutINSA_7SwizzleILi2ELi4ELi3EEENSA_18smem_ptr_flag_bitsILi16EEENST_INSB_IJNSC_ILi8EEESH_EEENSB_IJSH_SD_EEEEEEEvEENS11_INSA_13SM90_TMA_LOADES1C_vEEEENS_8epilogue10collective18CollectiveEpilogueINS1H_23Sm100TmaWarpSpecializedILi3ELi2ELi16ELb1ELb0EEEJSJ_NSB_IJNST_ISG_SD_EENST_ISH_SD_EEEEESK_NSB_IJNSB_IJlllEEESD_SU_EEESK_S1Q_NS1H_6fusion15FusionCallbacksIS1L_NS1R_17LinearCombinationISK_fSK_fLNS_15FloatRoundStyleE2EEESJ_S1O_JEEENSA_5SM1004TMEM4LOAD26SM100_TMEM_LOAD_16dp256b4xES12_S1C_NSA_17SM75_U32x4_LDSM_NENSA_21SM90_TMA_STORE_IM2COLES1C_NSA_17SM90_U32x4_STSM_NENSA_39AutoVectorizingCopyWithAssumedAlignmentILi128EEEEEEvvEEEEvNT_6ParamsE) ;  /* 0xffffff7002047950 */ /* 0x000fea0003c3ffff */
.L_x_209:
[----:B------:R-:W-:-:S00]  /*8ff0*/  BRA `(.L_x_209) ;  /* 0xfffffffc00fc7947 */ /* 0x000fc0000383ffff */
[----:B------:R-:W-:-:S00]  /*9000*/  NOP ;  /* 0x0000000000007918 */ /* 0x000fc00000000000 */
[----:B------:R-:W-:-:S00]  /*9010*/  NOP ;  /* 0x0000000000007918 */ /* 0x000fc00000000000 */
[----:B------:R-:W-:-:S00]  /*9020*/  NOP ;  /* 0x0000000000007918 */ /* 0x000fc00000000000 */
[----:B------:R-:W-:-:S00]  /*9030*/  NOP ;  /* 0x0000000000007918 */ /* 0x000fc00000000000 */
[----:B------:R-:W-:-:S00]  /*9040*/  NOP ;  /* 0x0000000000007918 */ /* 0x000fc00000000000 */
[----:B------:R-:W-:-:S00]  /*9050*/  NOP ;  /* 0x0000000000007918 */ /* 0x000fc00000000000 */
[----:B------:R-:W-:-:S00]  /*9060*/  NOP ;  /* 0x0000000000007918 */ /* 0x000fc00000000000 */
[----:B------:R-:W-:-:S00]  /*9070*/  NOP ;  /* 0x0000000000007918 */ /* 0x000fc00000000000 */
.L_x_210:


//--------------------- .nv.global.init           --------------------------
	.section	.nv.global.init,"aw",@progbits
.nv.global.init:
	.type		$str$29,@object
	.size		$str$29,($str$30 - $str$29)
$str$29:
        /*0000*/ 	.byte	0x28, 0x61, 0x64, 0x64, 0x72, 0x65, 0x73, 0x73, 0x20, 0x26, 0x20, 0x6d, 0x61, 0x73, 0x6b, 0x29
        /*0010*/ 	.byte	0x20, 0x3d, 0x3d, 0x20, 0x30, 0x00
	.type		$str$30,@object
	.size		$str$30,($str$28 - $str$30)
$str$30:
        /*0016*/ 	.byte	0x2f, 0x74, 0x6d, 0x70, 0x2f, 0x63, 0x75, 0x74, 0x6c, 0x61, 0x73, 0x73, 0x5f, 0x73, 0x77, 0x65
        /*0026*/ 	.byte	0x65, 0x70, 0x5f, 0x73, 0x72, 0x63, 0x2f, 0x69, 0x6e, 0x63, 0x6c, 0x75, 0x64, 0x65, 0x2f, 0x63
        /*0036*/ 	.byte	0x75, 0x74, 0x65, 0x2f, 0x70, 0x6f, 0x69, 0x6e, 0x74, 0x65, 0x72, 0x5f, 0x66, 0x6c, 0x61, 0x67
        /*0046*/ 	.byte	0x67, 0x65, 0x64, 0x2e, 0x68, 0x70, 0x70, 0x00
	.type		$str$28,@object
	.size		$str$28,($str$27 - $str$28)
$str$28:
        /*004e*/ 	.byte	0x2f, 0x74, 0x6d, 0x70, 0x2f, 0x63, 0x75, 0x74, 0x6c, 0x61, 0x73, 0x73, 0x5f, 0x73, 0x77, 0x65
        /*005e*/ 	.byte	0x65, 0x70, 0x5f, 0x73, 0x72, 0x63, 0x2f, 0x69, 0x6e, 0x63, 0x6c, 0x75, 0x64, 0x65, 0x2f, 0x63
        /*006e*/ 	.byte	0x75, 0x74, 0x65, 0x2f, 0x61, 0x74, 0x6f, 0x6d, 0x2f, 0x63, 0x6f, 0x70, 0x79, 0x5f, 0x74, 0x72
        /*007e*/ 	.byte	0x61, 0x69, 0x74, 0x73, 0x5f, 0x73, 0x6d, 0x31, 0x30, 0x30, 0x2e, 0x68, 0x70, 0x70, 0x00
	.type		$str$27,@object
	.size		$str$27,(__unnamed_1 - $str$27)
$str$27:
        /*008d*/ 	.byte	0x28, 0x28, 0x75, 0x69, 0x6e, 0x74, 0x33, 0x32, 0x5f, 0x74, 0x28, 0x74, 0x68, 0x72, 0x65, 0x61
        /*009d*/ 	.byte	0x64, 0x49, 0x64, 0x78, 0x2e, 0x78, 0x29, 0x20, 0x2f, 0x20, 0x33, 0x32, 0x29, 0x20, 0x25, 0x20
        /*00ad*/ 	.byte	0x34, 0x29, 0x20, 0x3d, 0x3d, 0x20, 0x28, 0x28, 0x28, 0x74, 0x6d, 0x65, 0x6d, 0x5f, 0x61, 0x64
        /*00bd*/ 	.byte	0x64, 0x72, 0x20, 0x3e, 0x3e, 0x20, 0x31, 0x36, 0x29, 0x20, 0x2f, 0x20, 0x33, 0x32, 0x29, 0x20
        /*00cd*/ 	.byte	0x25, 0x20, 0x34, 0x29, 0x00
	.type		__unnamed_1,@object
	.size		__unnamed_1,(__unnamed_2 - __unnamed_1)
__unnamed_1:
        /*00d2*/ 	.byte	0x61, 0x75, 0x74, 0x6f, 0x20, 0x63, 0x75, 0x74, 0x65, 0x3a, 0x3a, 0x61, 0x73, 0x5f, 0x70, 0x6f
        /* <DEDUP_REMOVED lines=24> */
        /*0262*/ 	.byte	0x3e, 0x3e, 0x3e, 0x5d, 0x00
	.type		__unnamed_2,@object
	.size		__unnamed_2,(.L_2 - __unnamed_2)
__unnamed_2:
        /* <DEDUP_REMOVED lines=46> */
.L_2:


//--------------------- .nv.shared._ZN7cutlass13device_kernelINS_4conv6kernel13ConvUniversalINS1_16ConvProblemShapeILNS1_8OperatorE0ELi2EEENS1_10collective14CollectiveConvINS1_47MainloopSm100TmaUmmaWarpSpecializedImplicitGemmILS5_0ELi26ELi2ELi1ELi2EN4cute5tupleIJNSA_1CILi1EEESD_SD_EEEEENSB_IJNSC_ILi64EEESG_NSB_IJNSC_ILi32EEEEEEEEENS_6half_tESK_NSA_8TiledMMAINSA_8MMA_AtomIJNSA_20SM100_MMA_F16BF16_SSISK_SK_fLi64ELi64ELNSA_4UMMA5MajorE0ELSP_0ELNSO_7ScaleInE0ELSQ_0EEEEEENSA_6LayoutISE_NSB_IJNSC_ILi0EEESU_SU_EEEEENSB_IJNSA_10UnderscoreESX_SX_EEEEENS7_6detail27Sm100ImplicitGemmTileTraitsINSA_20SM90_TMA_LOAD_IM2COLENSA_14ComposedLayoutINSA_7SwizzleILi2ELi4ELi3EEENSA_18smem_ptr_flag_bitsILi16EEENST_INSB_IJNSC_ILi8EEESH_EEENSB_IJSH_SD_EEEEEEEvEENS11_INSA_13SM90_TMA_LOADES1C_vEEEENS_8epilogue10collective18CollectiveEpilogueINS1H_23Sm100TmaWarpSpecializedILi3ELi2ELi16ELb1ELb0EEEJSJ_NSB_IJNST_ISG_SD_EENST_ISH_SD_EEEEESK_NSB_IJNSB_IJlllEEESD_SU_EEESK_S1Q_NS1H_6fusion15FusionCallbacksIS1L_NS1R_17LinearCombinationISK_fSK_fLNS_15FloatRoundStyleE2EEESJ_S1O_JEEENSA_5SM1004TMEM4LOAD26SM100_TMEM_LOAD_16dp256b4xES12_S1C_NSA_17SM75_U32x4_LDSM_NENSA_21SM90_TMA_STORE_IM2COLES1C_NSA_17SM90_U32x4_STSM_NENSA_39AutoVectorizingCopyWithAssumedAlignmentILi128EEEEEEvvEEEEvNT_6ParamsE --------------------------
	.section	.nv.shared._ZN7cutlass13device_kernelINS_4conv6kernel13ConvUniversalINS1_16ConvProblemShapeILNS1_8OperatorE0ELi2EEENS1_10collective14CollectiveConvINS1_47MainloopSm100TmaUmmaWarpSpecializedImplicitGemmILS5_0ELi26ELi2ELi1ELi2EN4cute5tupleIJNSA_1CILi1EEESD_SD_EEEEENSB_IJNSC_ILi64EEESG_NSB_IJNSC_ILi32EEEEEEEEENS_6half_tESK_NSA_8TiledMMAINSA_8MMA_AtomIJNSA_20SM100_MMA_F16BF16_SSISK_SK_fLi64ELi64ELNSA_4UMMA5MajorE0ELSP_0ELNSO_7ScaleInE0ELSQ_0EEEEEENSA_6LayoutISE_NSB_IJNSC_ILi0EEESU_SU_EEEEENSB_IJNSA_10UnderscoreESX_SX_EEEEENS7_6detail27Sm100ImplicitGemmTileTraitsINSA_20SM90_TMA_LOAD_IM2COLENSA_14ComposedLayoutINSA_7SwizzleILi2ELi4ELi3EEENSA_18smem_ptr_flag_bitsILi16EEENST_INSB_IJNSC_ILi8EEESH_EEENSB_IJSH_SD_EEEEEEEvEENS11_INSA_13SM90_TMA_LOADES1C_vEEEENS_8epilogue10collective18CollectiveEpilogueINS1H_23Sm100TmaWarpSpecializedILi3ELi2ELi16ELb1ELb0EEEJSJ_NSB_IJNST_ISG_SD_EENST_ISH_SD_EEEEESK_NSB_IJNSB_IJlllEEESD_SU_EEESK_S1Q_NS1H_6fusion15FusionCallbacksIS1L_NS1R_17LinearCombinationISK_fSK_fLNS_15FloatRoundStyleE2EEESJ_S1O_JEEENSA_5SM1004TMEM4LOAD26SM100_TMEM_LOAD_16dp256b4xES12_S1C_NSA_17SM75_U32x4_LDSM_NENSA_21SM90_TMA_STORE_IM2COLES1C_NSA_17SM90_U32x4_STSM_NENSA_39AutoVectorizingCopyWithAssumedAlignmentILi128EEEEEEvvEEEEvNT_6ParamsE,"aw",@nobits
	.sectionflags	@""
	.align	16
	.zero		1024


//--------------------- .nv.shared.reserved.0     --------------------------
	.section	.nv.shared.reserved.0,"aw",@nobits
	.weak		__nv_reservedSMEM_offset_0_alias
	.size		__nv_reservedSMEM_offset_0_alias, 0, 64
	.other		__nv_reservedSMEM_offset_0_alias,@"STO_CUDA_RESERVED_SHARED STV_DEFAULT"
__nv_reservedSMEM_offset_0_alias:
	.zero		0
.nv.shared.reserved.0:
	.zero		64
	.weak		__nv_reservedSMEM_tcgen05_partition
	.type		__nv_reservedSMEM_tcgen05_partition,@object
	.size		__nv_reservedSMEM_tcgen05_partition,(.L_0 - __nv_reservedSMEM_tcgen05_partition)
__nv_reservedSMEM_tcgen05_partition:
	.zero		32
.L_0:


//--------------------- .nv.global                --------------------------
	.section	.nv.global,"aw",@nobits
.nv.global:
	.type		_ZN39_INTERNAL_8dd85333_4_k_cu_ebb9e7f1_26274cute1_E,@object
	.size		_ZN39_INTERNAL_8dd85333_4_k_cu_ebb9e7f1_26274cute1_E,(_ZN39_INTERNAL_8dd85333_4_k_cu_ebb9e7f1_26274cuda3std3__45__cpo6cbeginE - _ZN39_INTERNAL_8dd85333_4_k_cu_ebb9e7f1_26274cute1_E)
_ZN39_INTERNAL_8dd85333_4_k_cu_ebb9e7f1_26274cute1_E:
	.zero		1
	.type		_ZN39_INTERNAL_8dd85333_4_k_cu_ebb9e7f1_26274cuda3std3__45__cpo6cbeginE,@object
	.size		_ZN39_INTERNAL_8dd85333_4_k_cu_ebb9e7f1_26274cuda3std3__45__cpo6cbeginE,(_ZN39_INTERNAL_8dd85333_4_k_cu_ebb9e7f1_26274cuda3std3__48in_placeE - _ZN39_INTERNAL_8dd85333_4_k_cu_ebb9e7f1_26274cuda3std3__45__cpo6cbeginE)
_ZN39_INTERNAL_8dd85333_4_k_cu_ebb9e7f1_26274cuda3std3__45__cpo6cbeginE:
	.zero		1
	.type		_ZN39_INTERNAL_8dd85333_4_k_cu_ebb9e7f1_26274cuda3std3__48in_placeE,@object
	.size		_ZN39_INTERNAL_8dd85333_4_k_cu_ebb9e7f1_26274cuda3std3__48in_placeE,(_ZN39_INTERNAL_8dd85333_4_k_cu_ebb9e7f1_26274cuda3std6ranges3__45__cpo9iter_moveE - _ZN39_INTERNAL_8dd85333_4_k_cu_ebb9e7f1_26274cuda3std3__48in_placeE)
_ZN39_INTERNAL_8dd85333_4_k_cu_ebb9e7f1_26274cuda3std3__48in_placeE:
	.zero		1
	.type		_ZN39_INTERNAL_8dd85333_4_k_cu_ebb9e7f1_26274cuda3std6ranges3__45__cpo9iter_moveE,@object
	.size		_ZN39_INTERNAL_8dd85333_4_k_cu_ebb9e7f1_26274cuda3std6ranges3__45__cpo9iter_moveE,(_ZN39_INTERNAL_8dd85333_4_k_cu_ebb9e7f1_26274cuda3std3__45__cpo5beginE - _ZN39_INTERNAL_8dd85333_4_k_cu_ebb9e7f1_26274cuda3std6ranges3__45__cpo9iter_moveE)
_ZN39_INTERNAL_8dd85333_4_k_cu_ebb9e7f1_26274cuda3std6ranges3__45__cpo9iter_moveE:
	.zero		1
	.type		_ZN39_INTERNAL_8dd85333_4_k_cu_ebb9e7f1_26274cuda3std3__45__cpo5beginE,@object
	.size		_ZN39_INTERNAL_8dd85333_4_k_cu_ebb9e7f1_26274cuda3std3__45__cpo5beginE,(_ZN39_INTERNAL_8dd85333_4_k_cu_ebb9e7f1_26274cuda3std3__441_GLOBAL__N__8dd85333_4_k_cu_ebb9e7f1_26276ignoreE - _ZN39_INTERNAL_8dd85333_4_k_cu_ebb9e7f1_26274cuda3std3__45__cpo5beginE)
_ZN39_INTERNAL_8dd85333_4_k_cu_ebb9e7f1_26274cuda3std3__45__cpo5beginE:
	.zero		1
	.type		_ZN39_INTERNAL_8dd85333_4_k_cu_ebb9e7f1_26274cuda3std3__441_GLOBAL__N__8dd85333_4_k_cu_ebb9e7f1_26276ignoreE,@object
	.size		_ZN39_INTERNAL_8dd85333_4_k_cu_ebb9e7f1_26274cuda3std3__441_GLOBAL__N__8dd85333_4_k_cu_ebb9e7f1_26276ignoreE,(_ZN39_INTERNAL_8dd85333_4_k_cu_ebb9e7f1_26274cute7productE - _ZN39_INTERNAL_8dd85333_4_k_cu_ebb9e7f1_26274cuda3std3__441_GLOBAL__N__8dd85333_4_k_cu_ebb9e7f1_26276ignoreE)
_ZN39_INTERNAL_8dd85333_4_k_cu_ebb9e7f1_26274cuda3std3__441_GLOBAL__N__8dd85333_4_k_cu_ebb9e7f1_26276ignoreE:
	.zero		1
	.type		_ZN39_INTERNAL_8dd85333_4_k_cu_ebb9e7f1_26274cute7productE,@object
	.size		_ZN39_INTERNAL_8dd85333_4_k_cu_ebb9e7f1_26274cute7productE,(_ZN39_INTERNAL_8dd85333_4_k_cu_ebb9e7f1_26274cuda3std3__45__cpo3endE - _ZN39_INTERNAL_8dd85333_4_k_cu_ebb9e7f1_26274cute7productE)
_ZN39_INTERNAL_8dd85333_4_k_cu_ebb9e7f1_26274cute7productE:
	.zero		1
	.type		_ZN39_INTERNAL_8dd85333_4_k_cu_ebb9e7f1_26274cuda3std3__45__cpo3endE,@object
	.size		_ZN39_INTERNAL_8dd85333_4_k_cu_ebb9e7f1_26274cuda3std3__45__cpo3endE,(_ZN39_INTERNAL_8dd85333_4_k_cu_ebb9e7f1_26274cuda3std3__419piecewise_constructE - _ZN39_INTERNAL_8dd85333_4_k_cu_ebb9e7f1_26274cuda3std3__45__cpo3endE)
_ZN39_INTERNAL_8dd85333_4_k_cu_ebb9e7f1_26274cuda3std3__45__cpo3endE:
	.zero		1
	.type		_ZN39_INTERNAL_8dd85333_4_k_cu_ebb9e7f1_26274cuda3std3__419piecewise_constructE,@object
	.size		_ZN39_INTERNAL_8dd85333_4_k_cu_ebb9e7f1_26274cuda3std3__419piecewise_constructE,(_ZN39_INTERNAL_8dd85333_4_k_cu_ebb9e7f1_26274cuda3std3__45__cpo4cendE - _ZN39_INTERNAL_8dd85333_4_k_cu_ebb9e7f1_26274cuda3std3__419piecewise_constructE)
_ZN39_INTERNAL_8dd85333_4_k_cu_ebb9e7f1_26274cuda3std3__419piecewise_constructE:
	.zero		1
	.type		_ZN39_INTERNAL_8dd85333_4_k_cu_ebb9e7f1_26274cuda3std3__45__cpo4cendE,@object
	.size		_ZN39_INTERNAL_8dd85333_4_k_cu_ebb9e7f1_26274cuda3std3__45__cpo4cendE,(_ZN39_INTERNAL_8dd85333_4_k_cu_ebb9e7f1_26274cuda3std6ranges3__45__cpo4swapE - _ZN39_INTERNAL_8dd85333_4_k_cu_ebb9e7f1_26274cuda3std3__45__cpo4cendE)
_ZN39_INTERNAL_8dd85333_4_k_cu_ebb9e7f1_26274cuda3std3__45__cpo4cendE:
	.zero		1
	.type		_ZN39_INTERNAL_8dd85333_4_k_cu_ebb9e7f1_26274cuda3std6ranges3__45__cpo4swapE,@object
	.size		_ZN39_INTERNAL_8dd85333_4_k_cu_ebb9e7f1_26274cuda3std6ranges3__45__cpo4swapE,(.L_10 - _ZN39_INTERNAL_8dd85333_4_k_cu_ebb9e7f1_26274cuda3std6ranges3__45__cpo4swapE)
_ZN39_INTERNAL_8dd85333_4_k_cu_ebb9e7f1_26274cuda3std6ranges3__45__cpo4swapE:
	.zero		1
.L_10:


//--------------------- .nv.constant0._ZN7cutlass13device_kernelINS_4conv6kernel13ConvUniversalINS1_16ConvProblemShapeILNS1_8OperatorE0ELi2EEENS1_10collective14CollectiveConvINS1_47MainloopSm100TmaUmmaWarpSpecializedImplicitGemmILS5_0ELi26ELi2ELi1ELi2EN4cute5tupleIJNSA_1CILi1EEESD_SD_EEEEENSB_IJNSC_ILi64EEESG_NSB_IJNSC_ILi32EEEEEEEEENS_6half_tESK_NSA_8TiledMMAINSA_8MMA_AtomIJNSA_20SM100_MMA_F16BF16_SSISK_SK_fLi64ELi64ELNSA_4UMMA5MajorE0ELSP_0ELNSO_7ScaleInE0ELSQ_0EEEEEENSA_6LayoutISE_NSB_IJNSC_ILi0EEESU_SU_EEEEENSB_IJNSA_10UnderscoreESX_SX_EEEEENS7_6detail27Sm100ImplicitGemmTileTraitsINSA_20SM90_TMA_LOAD_IM2COLENSA_14ComposedLayoutINSA_7SwizzleILi2ELi4ELi3EEENSA_18smem_ptr_flag_bitsILi16EEENST_INSB_IJNSC_ILi8EEESH_EEENSB_IJSH_SD_EEEEEEEvEENS11_INSA_13SM90_TMA_LOADES1C_vEEEENS_8epilogue10collective18CollectiveEpilogueINS1H_23Sm100TmaWarpSpecializedILi3ELi2ELi16ELb1ELb0EEEJSJ_NSB_IJNST_ISG_SD_EENST_ISH_SD_EEEEESK_NSB_IJNSB_IJlllEEESD_SU_EEESK_S1Q_NS1H_6fusion15FusionCallbacksIS1L_NS1R_17LinearCombinationISK_fSK_fLNS_15FloatRoundStyleE2EEESJ_S1O_JEEENSA_5SM1004TMEM4LOAD26SM100_TMEM_LOAD_16dp256b4xES12_S1C_NSA_17SM75_U32x4_LDSM_NENSA_21SM90_TMA_STORE_IM2COLES1C_NSA_17SM90_U32x4_STSM_NENSA_39AutoVectorizingCopyWithAssumedAlignmentILi128EEEEEEvvEEEEvNT_6ParamsE --------------------------
	.section	.nv.constant0._ZN7cutlass13device_kernelINS_4conv6kernel13ConvUniversalINS1_16ConvProblemShapeILNS1_8OperatorE0ELi2EEENS1_10collective14CollectiveConvINS1_47MainloopSm100TmaUmmaWarpSpecializedImplicitGemmILS5_0ELi26ELi2ELi1ELi2EN4cute5tupleIJNSA_1CILi1EEESD_SD_EEEEENSB_IJNSC_ILi64EEESG_NSB_IJNSC_ILi32EEEEEEEEENS_6half_tESK_NSA_8TiledMMAINSA_8MMA_AtomIJNSA_20SM100_MMA_F16BF16_SSISK_SK_fLi64ELi64ELNSA_4UMMA5MajorE0ELSP_0ELNSO_7ScaleInE0ELSQ_0EEEEEENSA_6LayoutISE_NSB_IJNSC_ILi0EEESU_SU_EEEEENSB_IJNSA_10UnderscoreESX_SX_EEEEENS7_6detail27Sm100ImplicitGemmTileTraitsINSA_20SM90_TMA_LOAD_IM2COLENSA_14ComposedLayoutINSA_7SwizzleILi2ELi4ELi3EEENSA_18smem_ptr_flag_bitsILi16EEENST_INSB_IJNSC_ILi8EEESH_EEENSB_IJSH_SD_EEEEEEEvEENS11_INSA_13SM90_TMA_LOADES1C_vEEEENS_8epilogue10collective18CollectiveEpilogueINS1H_23Sm100TmaWarpSpecializedILi3ELi2ELi16ELb1ELb0EEEJSJ_NSB_IJNST_ISG_SD_EENST_ISH_SD_EEEEESK_NSB_IJNSB_IJlllEEESD_SU_EEESK_S1Q_NS1H_6fusion15FusionCallbacksIS1L_NS1R_17LinearCombinationISK_fSK_fLNS_15FloatRoundStyleE2EEESJ_S1O_JEEENSA_5SM1004TMEM4LOAD26SM100_TMEM_LOAD_16dp256b4xES12_S1C_NSA_17SM75_U32x4_LDSM_NENSA_21SM90_TMA_STORE_IM2COLES1C_NSA_17SM90_U32x4_STSM_NENSA_39AutoVectorizingCopyWithAssumedAlignmentILi128EEEEEEvvEEEEvNT_6ParamsE,"a",@progbits
	.sectionflags	@""
	.align	4
.nv.constant0._ZN7cutlass13device_kernelINS_4conv6kernel13ConvUniversalINS1_16ConvProblemShapeILNS1_8OperatorE0ELi2EEENS1_10collective14CollectiveConvINS1_47MainloopSm100TmaUmmaWarpSpecializedImplicitGemmILS5_0ELi26ELi2ELi1ELi2EN4cute5tupleIJNSA_1CILi1EEESD_SD_EEEEENSB_IJNSC_ILi64EEESG_NSB_IJNSC_ILi32EEEEEEEEENS_6half_tESK_NSA_8TiledMMAINSA_8MMA_AtomIJNSA_20SM100_MMA_F16BF16_SSISK_SK_fLi64ELi64ELNSA_4UMMA5MajorE0ELSP_0ELNSO_7ScaleInE0ELSQ_0EEEEEENSA_6LayoutISE_NSB_IJNSC_ILi0EEESU_SU_EEEEENSB_IJNSA_10UnderscoreESX_SX_EEEEENS7_6detail27Sm100ImplicitGemmTileTraitsINSA_20SM90_TMA_LOAD_IM2COLENSA_14ComposedLayoutINSA_7SwizzleILi2ELi4ELi3EEENSA_18smem_ptr_flag_bitsILi16EEENST_INSB_IJNSC_ILi8EEESH_EEENSB_IJSH_SD_EEEEEEEvEENS11_INSA_13SM90_TMA_LOADES1C_vEEEENS_8epilogue10collective18CollectiveEpilogueINS1H_23Sm100TmaWarpSpecializedILi3ELi2ELi16ELb1ELb0EEEJSJ_NSB_IJNST_ISG_SD_EENST_ISH_SD_EEEEESK_NSB_IJNSB_IJlllEEESD_SU_EEESK_S1Q_NS1H_6fusion15FusionCallbacksIS1L_NS1R_17LinearCombinationISK_fSK_fLNS_15FloatRoundStyleE2EEESJ_S1O_JEEENSA_5SM1004TMEM4LOAD26SM100_TMEM_LOAD_16dp256b4xES12_S1C_NSA_17SM75_U32x4_LDSM_NENSA_21SM90_TMA_STORE_IM2COLES1C_NSA_17SM90_U32x4_STSM_NENSA_39AutoVectorizingCopyWithAssumedAlignmentILi128EEEEEEvvEEEEvNT_6ParamsE:
	.zero		2944


//--------------------- SYMBOLS --------------------------

	.type		.nv.reservedSmem.offset0,@object
	.size		.nv.reservedSmem.offset0,0x4
	.type		.nv.reservedSmem.cap,@object
	.size		.nv.reservedSmem.cap,0x4
	.type		__assertfail,@function
